// auto-generated by cutlass_sweep.gemm — config: {"arch": "sm_90", "cluster_m": 1, "cluster_n": 2, "dtype": "tf32", "stages": 0, "tile_k": 64, "tile_m": 128, "tile_n": 256}
#include "cutlass/cutlass.h"
#include "cutlass/gemm/collective/collective_builder.hpp"
#include "cutlass/gemm/device/gemm_universal_adapter.h"
#include "cutlass/gemm/kernel/gemm_universal.hpp"
#include "cutlass/epilogue/collective/collective_builder.hpp"

using ElemA = cutlass::tfloat32_t;
using ElemB = cutlass::tfloat32_t;
using ElemCD = cutlass::tfloat32_t;
using Acc  = float;
using TileShape    = cute::Shape<cute::_128, cute::_256, cute::_64>;
using ClusterShape = cute::Shape<cute::_1, cute::_2, cute::_1>;

using CollectiveEpilogue = typename cutlass::epilogue::collective::CollectiveBuilder<
    cutlass::arch::Sm90, cutlass::arch::OpClassTensorOp,
    TileShape, ClusterShape,
    cutlass::epilogue::collective::EpilogueTileAuto,
    Acc, Acc,
    ElemCD, cutlass::layout::RowMajor, 128 / cutlass::sizeof_bits<ElemCD>::value,
    ElemCD, cutlass::layout::RowMajor, 128 / cutlass::sizeof_bits<ElemCD>::value,
    cutlass::epilogue::collective::EpilogueScheduleAuto
  >::CollectiveOp;

using CollectiveMainloop = typename cutlass::gemm::collective::CollectiveBuilder<
    cutlass::arch::Sm90, cutlass::arch::OpClassTensorOp,
    ElemA, cutlass::layout::RowMajor, 128 / cutlass::sizeof_bits<ElemA>::value,
    ElemB, cutlass::layout::ColumnMajor, 128 / cutlass::sizeof_bits<ElemB>::value,
    Acc,
    TileShape, ClusterShape,
    cutlass::gemm::collective::StageCountAutoCarveout<static_cast<int>(sizeof(typename CollectiveEpilogue::SharedStorage))>,
    cutlass::gemm::collective::KernelScheduleAuto
  >::CollectiveOp;

using GemmKernel = cutlass::gemm::kernel::GemmUniversal<
    cute::Shape<int,int,int,int>,
    CollectiveMainloop,
    CollectiveEpilogue
>;
using Gemm = cutlass::gemm::device::GemmUniversalAdapter<GemmKernel>;

// Force the device kernel symbol into the cubin without needing a host main.
auto* _anchor = &cutlass::device_kernel<GemmKernel>;


// ===== COMPILED SASS (sm_90a) =====

	.target	sm_90a

	.elftype	@"ET_EXEC"


//--------------------- .note.nv.tkinfo           --------------------------
	.section	.note.nv.tkinfo,"",@"SHT_NOTE"
	.sectionflags	@"SHF_NOTE_NV_TKINFO"
	.tkinfo
        /*0018*/ 	.word	0x00000002
        /*0030*/ 	.string	""
        /*0030*/ 	.string	"ptxas"
        /*0030*/ 	.string	"Cuda compilation tools, release 13.0, V13.0.88"
        /*0030*/ 	.string	"Build cuda_13.0.r13.0/compiler.36424714_0"
        /*0030*/ 	.string	"-arch sm_90a -m 64 "



//--------------------- .note.nv.cuinfo           --------------------------
	.section	.note.nv.cuinfo,"",@"SHT_NOTE"
	.sectionflags	@"SHF_NOTE_NV_CUINFO"
        /*0018*/ 	.short	0x0002
        /*001a*/ 	.short	0x005a
        /*001c*/ 	.short	0x0082
	.zero		2


//--------------------- .nv.info                  --------------------------
	.section	.nv.info,"",@"SHT_CUDA_INFO"
	.align	4


	//----- nvinfo : EIATTR_REGCOUNT
	.align		4
        /*0000*/ 	.byte	0x04, 0x2f
        /*0002*/ 	.short	(.L_15 - .L_14)
	.align		4
.L_14:
        /*0004*/ 	.word	index@(_ZN7cutlass13device_kernelINS_4gemm6kernel13GemmUniversalIN4cute5tupleIJiiiiEEENS1_10collective13CollectiveMmaINS1_34MainloopSm90TmaGmmaWarpSpecializedILi2ENS5_IJNS4_1CILi1EEENSA_ILi2EEESB_EEENS1_35KernelTmaWarpSpecializedCooperativeEEENS5_IJNSA_ILi128EEENSA_ILi256EEENSA_ILi64EEEEEENS_10tfloat32_tENS5_IJlSB_lEEESK_SL_NS4_8TiledMMAINS4_8MMA_AtomIJNS4_4SM904GMMA30MMA_64x256x8_F32TF32TF32_SS_TNILNSP_7ScaleInE1ELSR_1EEEEEENS4_6LayoutINS5_IJSC_SB_SB_EEENS5_IJSB_NSA_ILi0EEESW_EEEEENS5_IJNS4_10UnderscoreESZ_SZ_EEEEENS4_23SM90_TMA_LOAD_MULTICASTENS4_14ComposedLayoutINS4_7SwizzleILi3ELi4ELi3EEENS4_18smem_ptr_flag_bitsILi32EEENSU_INS5_IJNSA_ILi8EEENSA_ILi32EEEEEENS5_IJS19_SB_EEEEEEEvNS4_8identityENS4_13SM90_TMA_LOADES1D_vS1E_EENS_8epilogue10collective6detail29Sm90TmaWarpSpecializedAdapterINS1I_15DefaultEpilogueISK_SL_SL_NS1H_6thread17LinearCombinationISK_Li1EffLNS1M_9ScaleType4KindE0ELNS_15FloatRoundStyleE2ESK_EENS1_15EpilogueDefaultEEEEEvvEEEEvNT_6ParamsE)
        /*0008*/ 	.word	0x000000a8


	//----- nvinfo : EIATTR_FRAME_SIZE
	.align		4
.L_15:
        /*000c*/ 	.byte	0x04, 0x11
        /*000e*/ 	.short	(.L_17 - .L_16)
	.align		4
.L_16:
        /*0010*/ 	.word	index@(_ZN7cutlass13device_kernelINS_4gemm6kernel13GemmUniversalIN4cute5tupleIJiiiiEEENS1_10collective13CollectiveMmaINS1_34MainloopSm90TmaGmmaWarpSpecializedILi2ENS5_IJNS4_1CILi1EEENSA_ILi2EEESB_EEENS1_35KernelTmaWarpSpecializedCooperativeEEENS5_IJNSA_ILi128EEENSA_ILi256EEENSA_ILi64EEEEEENS_10tfloat32_tENS5_IJlSB_lEEESK_SL_NS4_8TiledMMAINS4_8MMA_AtomIJNS4_4SM904GMMA30MMA_64x256x8_F32TF32TF32_SS_TNILNSP_7ScaleInE1ELSR_1EEEEEENS4_6LayoutINS5_IJSC_SB_SB_EEENS5_IJSB_NSA_ILi0EEESW_EEEEENS5_IJNS4_10UnderscoreESZ_SZ_EEEEENS4_23SM90_TMA_LOAD_MULTICASTENS4_14ComposedLayoutINS4_7SwizzleILi3ELi4ELi3EEENS4_18smem_ptr_flag_bitsILi32EEENSU_INS5_IJNSA_ILi8EEENSA_ILi32EEEEEENS5_IJS19_SB_EEEEEEEvNS4_8identityENS4_13SM90_TMA_LOADES1D_vS1E_EENS_8epilogue10collective6detail29Sm90TmaWarpSpecializedAdapterINS1I_15DefaultEpilogueISK_SL_SL_NS1H_6thread17LinearCombinationISK_Li1EffLNS1M_9ScaleType4KindE0ELNS_15FloatRoundStyleE2ESK_EENS1_15EpilogueDefaultEEEEEvvEEEEvNT_6ParamsE)
        /*0014*/ 	.word	0x00000000


	//----- nvinfo : EIATTR_MIN_STACK_SIZE
	.align		4
.L_17:
        /*0018*/ 	.byte	0x04, 0x12
        /*001a*/ 	.short	(.L_19 - .L_18)
	.align		4
.L_18:
        /*001c*/ 	.word	index@(_ZN7cutlass13device_kernelINS_4gemm6kernel13GemmUniversalIN4cute5tupleIJiiiiEEENS1_10collective13CollectiveMmaINS1_34MainloopSm90TmaGmmaWarpSpecializedILi2ENS5_IJNS4_1CILi1EEENSA_ILi2EEESB_EEENS1_35KernelTmaWarpSpecializedCooperativeEEENS5_IJNSA_ILi128EEENSA_ILi256EEENSA_ILi64EEEEEENS_10tfloat32_tENS5_IJlSB_lEEESK_SL_NS4_8TiledMMAINS4_8MMA_AtomIJNS4_4SM904GMMA30MMA_64x256x8_F32TF32TF32_SS_TNILNSP_7ScaleInE1ELSR_1EEEEEENS4_6LayoutINS5_IJSC_SB_SB_EEENS5_IJSB_NSA_ILi0EEESW_EEEEENS5_IJNS4_10UnderscoreESZ_SZ_EEEEENS4_23SM90_TMA_LOAD_MULTICASTENS4_14ComposedLayoutINS4_7SwizzleILi3ELi4ELi3EEENS4_18smem_ptr_flag_bitsILi32EEENSU_INS5_IJNSA_ILi8EEENSA_ILi32EEEEEENS5_IJS19_SB_EEEEEEEvNS4_8identityENS4_13SM90_TMA_LOADES1D_vS1E_EENS_8epilogue10collective6detail29Sm90TmaWarpSpecializedAdapterINS1I_15DefaultEpilogueISK_SL_SL_NS1H_6thread17LinearCombinationISK_Li1EffLNS1M_9ScaleType4KindE0ELNS_15FloatRoundStyleE2ESK_EENS1_15EpilogueDefaultEEEEEvvEEEEvNT_6ParamsE)
        /*0020*/ 	.word	0x00000000
.L_19:


//--------------------- .nv.compat                --------------------------
	.section	.nv.compat,"",@"SHT_CUDA_COMPAT_INFO"
	.align	4
        /*0000*/ 	.byte	0x02, 0x09, 0x01, 0x00, 0x02, 0x02, 0x04, 0x00, 0x02, 0x05, 0x05, 0x00, 0x03, 0x07, 0x01, 0x01
        /*0010*/ 	.byte	0x02, 0x03, 0x01, 0x00, 0x02, 0x06, 0x01, 0x00, 0x04, 0x0b, 0x08, 0x00, 0x00, 0x00, 0x00, 0x00
        /*0020*/ 	.byte	0x00, 0x00, 0x00, 0x00


//--------------------- .nv.info._ZN7cutlass13device_kernelINS_4gemm6kernel13GemmUniversalIN4cute5tupleIJiiiiEEENS1_10collective13CollectiveMmaINS1_34MainloopSm90TmaGmmaWarpSpecializedILi2ENS5_IJNS4_1CILi1EEENSA_ILi2EEESB_EEENS1_35KernelTmaWarpSpecializedCooperativeEEENS5_IJNSA_ILi128EEENSA_ILi256EEENSA_ILi64EEEEEENS_10tfloat32_tENS5_IJlSB_lEEESK_SL_NS4_8TiledMMAINS4_8MMA_AtomIJNS4_4SM904GMMA30MMA_64x256x8_F32TF32TF32_SS_TNILNSP_7ScaleInE1ELSR_1EEEEEENS4_6LayoutINS5_IJSC_SB_SB_EEENS5_IJSB_NSA_ILi0EEESW_EEEEENS5_IJNS4_10UnderscoreESZ_SZ_EEEEENS4_23SM90_TMA_LOAD_MULTICASTENS4_14ComposedLayoutINS4_7SwizzleILi3ELi4ELi3EEENS4_18smem_ptr_flag_bitsILi32EEENSU_INS5_IJNSA_ILi8EEENSA_ILi32EEEEEENS5_IJS19_SB_EEEEEEEvNS4_8identityENS4_13SM90_TMA_LOADES1D_vS1E_EENS_8epilogue10collective6detail29Sm90TmaWarpSpecializedAdapterINS1I_15DefaultEpilogueISK_SL_SL_NS1H_6thread17LinearCombinationISK_Li1EffLNS1M_9ScaleType4KindE0ELNS_15FloatRoundStyleE2ESK_EENS1_15EpilogueDefaultEEEEEvvEEEEvNT_6ParamsE --------------------------
	.section	.nv.info._ZN7cutlass13device_kernelINS_4gemm6kernel13GemmUniversalIN4cute5tupleIJiiiiEEENS1_10collective13CollectiveMmaINS1_34MainloopSm90TmaGmmaWarpSpecializedILi2ENS5_IJNS4_1CILi1EEENSA_ILi2EEESB_EEENS1_35KernelTmaWarpSpecializedCooperativeEEENS5_IJNSA_ILi128EEENSA_ILi256EEENSA_ILi64EEEEEENS_10tfloat32_tENS5_IJlSB_lEEESK_SL_NS4_8TiledMMAINS4_8MMA_AtomIJNS4_4SM904GMMA30MMA_64x256x8_F32TF32TF32_SS_TNILNSP_7ScaleInE1ELSR_1EEEEEENS4_6LayoutINS5_IJSC_SB_SB_EEENS5_IJSB_NSA_ILi0EEESW_EEEEENS5_IJNS4_10UnderscoreESZ_SZ_EEEEENS4_23SM90_TMA_LOAD_MULTICASTENS4_14ComposedLayoutINS4_7SwizzleILi3ELi4ELi3EEENS4_18smem_ptr_flag_bitsILi32EEENSU_INS5_IJNSA_ILi8EEENSA_ILi32EEEEEENS5_IJS19_SB_EEEEEEEvNS4_8identityENS4_13SM90_TMA_LOADES1D_vS1E_EENS_8epilogue10collective6detail29Sm90TmaWarpSpecializedAdapterINS1I_15DefaultEpilogueISK_SL_SL_NS1H_6thread17LinearCombinationISK_Li1EffLNS1M_9ScaleType4KindE0ELNS_15FloatRoundStyleE2ESK_EENS1_15EpilogueDefaultEEEEEvvEEEEvNT_6ParamsE,"",@"SHT_CUDA_INFO"
	.sectionflags	@""
	.align	4


	//----- nvinfo : EIATTR_CUDA_API_VERSION
	.align		4
        /*0000*/ 	.byte	0x04, 0x37
        /*0002*/ 	.short	(.L_21 - .L_20)
.L_20:
        /*0004*/ 	.word	0x00000082


	//----- nvinfo : EIATTR_KPARAM_INFO
	.align		4
.L_21:
        /*0008*/ 	.byte	0x04, 0x17
        /*000a*/ 	.short	(.L_23 - .L_22)
.L_22:
        /*000c*/ 	.word	0x00000000
        /*0010*/ 	.short	0x0000
        /*0012*/ 	.short	0x0070
        /*0014*/ 	.byte	0x00, 0xf0, 0x01, 0x10


	//----- nvinfo : EIATTR_SPARSE_MMA_MASK
	.align		4
.L_23:
        /*0018*/ 	.byte	0x03, 0x50
        /*001a*/ 	.short	0x0000


	//----- nvinfo : EIATTR_MAXREG_COUNT
	.align		4
        /*001c*/ 	.byte	0x03, 0x1b
        /*001e*/ 	.short	0x00a8


	//----- nvinfo : EIATTR_NUM_BARRIERS
	.align		4
        /*0020*/ 	.byte	0x02, 0x4c
        /*0022*/ 	.byte	0x01
	.zero		1


	//----- nvinfo : EIATTR_EXTERNS
	.align		4
        /*0024*/ 	.byte	0x04, 0x0f
        /*0026*/ 	.short	(.L_25 - .L_24)


	//   ....[0]....
	.align		4
.L_24:
        /*0028*/ 	.word	index@(__assertfail)


	//----- nvinfo : EIATTR_MERCURY_ISA_VERSION
	.align		4
.L_25:
        /*002c*/ 	.byte	0x03, 0x5f
        /*002e*/ 	.short	0x0101


	//----- nvinfo : EIATTR_INT_WARP_WIDE_INSTR_OFFSETS
	.align		4
        /*0030*/ 	.byte	0x04, 0x31
        /*0032*/ 	.short	(.L_27 - .L_26)


	//   ....[0]....
.L_26:
        /*0034*/ 	.word	0x000003e0


	//   ....[1]....
        /*0038*/ 	.word	0x00000400


	//   ....[2]....
        /*003c*/ 	.word	0x000005d0


	//   ....[3]....
        /*0040*/ 	.word	0x00002080


	//----- nvinfo : EIATTR_COOP_GROUP_MASK_REGIDS
	.align		4
.L_27:
        /*0044*/ 	.byte	0x04, 0x29
        /*0046*/ 	.short	(.L_29 - .L_28)


	//   ....[0]....
.L_28:
        /*0048*/ 	.word	0xffffffff


	//   ....[1]....
        /*004c*/ 	.word	0xffffffff


	//   ....[2]....
        /*0050*/ 	.word	0xffffffff


	//   ....[3]....
        /*0054*/ 	.word	0xffffffff


	//   ....[4]....
        /*0058*/ 	.word	0xffffffff


	//   ....[5]....
        /*005c*/ 	.word	0xffffffff


	//----- nvinfo : EIATTR_COOP_GROUP_INSTR_OFFSETS
	.align		4
.L_29:
        /*0060*/ 	.byte	0x04, 0x28
        /*0062*/ 	.short	(.L_31 - .L_30)


	//   ....[0]....
.L_30:
        /*0064*/ 	.word	0x00000060


	//   ....[1]....
        /*0068*/ 	.word	0x00000070


	//   ....[2]....
        /*006c*/ 	.word	0x00000130


	//   ....[3]....
        /*0070*/ 	.word	0x00000290


	//   ....[4]....
        /*0074*/ 	.word	0x00000740


	//   ....[5]....
        /*0078*/ 	.word	0x00001190


	//----- nvinfo : EIATTR_REG_RECONFIG
	.align		4
.L_31:
        /*007c*/ 	.byte	0x01, 0x54
	.zero		2


	//----- nvinfo : EIATTR_SYSCALL_OFFSETS
	.align		4
        /*0080*/ 	.byte	0x04, 0x46
        /*0082*/ 	.short	(.L_33 - .L_32)


	//   ....[0]....
.L_32:
        /*0084*/ 	.word	0x00001350


	//----- nvinfo : EIATTR_MBARRIER_INSTR_OFFSETS
	.align		4
.L_33:
        /*0088*/ 	.byte	0x04, 0x39
        /*008a*/ 	.short	(.L_35 - .L_34)


	//   ....[0]....
.L_34:
        /*008c*/ 	.word	0x00000230
        /*0090*/ 	.word	0x000000ff
        /*0094*/ 	.word	0x00000000
        /*0098*/ 	.short	0x0100
        /*009a*/ 	.byte	0x08
	.zero		1


	//   ....[1]....
        /*009c*/ 	.word	0x00000240
        /*00a0*/ 	.word	0x000000ff
        /*00a4*/ 	.word	0x00000010
        /*00a8*/ 	.short	0x0100
        /*00aa*/ 	.byte	0x08
	.zero		1


	//   ....[2]....
        /*00ac*/ 	.word	0x00000250
        /*00b0*/ 	.word	0x000000ff
        /*00b4*/ 	.word	0x00000008
        /*00b8*/ 	.short	0x0100
        /*00ba*/ 	.byte	0x08
	.zero		1


	//   ....[3]....
        /*00bc*/ 	.word	0x00000260
        /*00c0*/ 	.word	0x000000ff
        /*00c4*/ 	.word	0x00000018
        /*00c8*/ 	.short	0x0100
        /*00ca*/ 	.byte	0x08
	.zero		1


	//   ....[4]....
        /*00cc*/ 	.word	0x00000650
        /*00d0*/ 	.word	0x000000ff
        /*00d4*/ 	.word	0x00000030
        /*00d8*/ 	.short	0x0100
        /*00da*/ 	.byte	0x06
	.zero		1


	//   ....[5]....
        /*00dc*/ 	.word	0x000006e0
        /*00e0*/ 	.word	0x000000ff
        /*00e4*/ 	.word	0x00000038
        /*00e8*/ 	.short	0x0100
        /*00ea*/ 	.byte	0x06
	.zero		1


	//   ....[6]....
        /*00ec*/ 	.word	0x00001410
        /*00f0*/ 	.word	0x00000003
        /*00f4*/ 	.word	0x00000000
        /*00f8*/ 	.short	0x010a
        /*00fa*/ 	.byte	0x3f
	.zero		1


	//   ....[7]....
        /*00fc*/ 	.word	0x00001450
        /*0100*/ 	.word	0x00000003
        /*0104*/ 	.word	0x00000000
        /*0108*/ 	.short	0x010a
        /*010a*/ 	.byte	0x3f
	.zero		1


	//   ....[8]....
        /*010c*/ 	.word	0x00001a50
        /*0110*/ 	.word	0x00000005
        /*0114*/ 	.word	0x00000000
        /*0118*/ 	.short	0x010a
        /*011a*/ 	.byte	0x3f
	.zero		1


	//   ....[9]....
        /*011c*/ 	.word	0x00001a90
        /*0120*/ 	.word	0x00000005
        /*0124*/ 	.word	0x00000000
        /*0128*/ 	.short	0x010a
        /*012a*/ 	.byte	0x3f
	.zero		1


	//   ....[10]....
        /*012c*/ 	.word	0x00001f20
        /*0130*/ 	.word	0x00000005
        /*0134*/ 	.word	0x00000000
        /*0138*/ 	.short	0x0101
        /*013a*/ 	.byte	0x3f
	.zero		1


	//   ....[11]....
        /*013c*/ 	.word	0x00002100
        /*0140*/ 	.word	0x00000003
        /*0144*/ 	.word	0x00000000
        /*0148*/ 	.short	0x0101
        /*014a*/ 	.byte	0x3f
	.zero		1


	//   ....[12]....
        /*014c*/ 	.word	0x0000aee0
        /*0150*/ 	.word	0x00000016
        /*0154*/ 	.word	0x00000010
        /*0158*/ 	.short	0x010a
        /*015a*/ 	.byte	0x3f
	.zero		1


	//   ....[13]....
        /*015c*/ 	.word	0x0000b370
        /*0160*/ 	.word	0x00000005
        /*0164*/ 	.word	0x00000038
        /*0168*/ 	.short	0x0101
        /*016a*/ 	.byte	0x3f
	.zero		1


	//   ....[14]....
        /*016c*/ 	.word	0x0000ba80
        /*0170*/ 	.word	0x00000007
        /*0174*/ 	.word	0x00000000
        /*0178*/ 	.short	0x010a
        /*017a*/ 	.byte	0x3f
	.zero		1


	//   ....[15]....
        /*017c*/ 	.word	0x0000bb00
        /*0180*/ 	.word	0x00000003
        /*0184*/ 	.word	0x00000000
        /*0188*/ 	.short	0x010a
        /*018a*/ 	.byte	0x3f
	.zero		1


	//   ....[16]....
        /*018c*/ 	.word	0x0000bb60
        /*0190*/ 	.word	0x00000003
        /*0194*/ 	.word	0x00000000
        /*0198*/ 	.short	0x010a
        /*019a*/ 	.byte	0x3f
	.zero		1


	//   ....[17]....
        /*019c*/ 	.word	0x0000bbb0
        /*01a0*/ 	.word	0x00000005
        /*01a4*/ 	.word	0x00000000
        /*01a8*/ 	.short	0x010a
        /*01aa*/ 	.byte	0x3f
	.zero		1


	//   ....[18]....
        /*01ac*/ 	.word	0x0000bc80
        /*01b0*/ 	.word	0x00000016
        /*01b4*/ 	.word	0x00000010
        /*01b8*/ 	.short	0x010a
        /*01ba*/ 	.byte	0x3f
	.zero		1


	//   ....[19]....
        /*01bc*/ 	.word	0x0000bd50
        /*01c0*/ 	.word	0x00000007
        /*01c4*/ 	.word	0x00000000
        /*01c8*/ 	.short	0x010a
        /*01ca*/ 	.byte	0x3f
	.zero		1


	//----- nvinfo : EIATTR_NUM_MBARRIERS
	.align		4
.L_35:
        /*01cc*/ 	.byte	0x03, 0x38
        /*01ce*/ 	.short	0x0006


	//----- nvinfo : EIATTR_EXIT_INSTR_OFFSETS
	.align		4
        /*01d0*/ 	.byte	0x04, 0x1c
        /*01d2*/ 	.short	(.L_37 - .L_36)


	//   ....[0]....
.L_36:
        /*01d4*/ 	.word	0x000008a0


	//   ....[1]....
        /*01d8*/ 	.word	0x000010c0


	//   ....[2]....
        /*01dc*/ 	.word	0x0000a600


	//   ....[3]....
        /*01e0*/ 	.word	0x0000ab60


	//   ....[4]....
        /*01e4*/ 	.word	0x0000bb50


	//----- nvinfo : EIATTR_MAX_THREADS
	.align		4
.L_37:
        /*01e8*/ 	.byte	0x04, 0x05
        /*01ea*/ 	.short	(.L_39 - .L_38)
.L_38:
        /*01ec*/ 	.word	0x00000180
        /*01f0*/ 	.word	0x00000001
        /*01f4*/ 	.word	0x00000001


	//----- nvinfo : EIATTR_CRS_STACK_SIZE
	.align		4
.L_39:
        /*01f8*/ 	.byte	0x04, 0x1e
        /*01fa*/ 	.short	(.L_41 - .L_40)
.L_40:
        /*01fc*/ 	.word	0x00000000


	//----- nvinfo : EIATTR_CBANK_PARAM_SIZE
	.align		4
.L_41:
        /*0200*/ 	.byte	0x03, 0x19
        /*0202*/ 	.short	0x0470


	//----- nvinfo : EIATTR_PARAM_CBANK
	.align		4
        /*0204*/ 	.byte	0x04, 0x0a
        /*0206*/ 	.short	(.L_43 - .L_42)
	.align		4
.L_42:
        /*0208*/ 	.word	index@(.nv.constant0._ZN7cutlass13device_kernelINS_4gemm6kernel13GemmUniversalIN4cute5tupleIJiiiiEEENS1_10collective13CollectiveMmaINS1_34MainloopSm90TmaGmmaWarpSpecializedILi2ENS5_IJNS4_1CILi1EEENSA_ILi2EEESB_EEENS1_35KernelTmaWarpSpecializedCooperativeEEENS5_IJNSA_ILi128EEENSA_ILi256EEENSA_ILi64EEEEEENS_10tfloat32_tENS5_IJlSB_lEEESK_SL_NS4_8TiledMMAINS4_8MMA_AtomIJNS4_4SM904GMMA30MMA_64x256x8_F32TF32TF32_SS_TNILNSP_7ScaleInE1ELSR_1EEEEEENS4_6LayoutINS5_IJSC_SB_SB_EEENS5_IJSB_NSA_ILi0EEESW_EEEEENS5_IJNS4_10UnderscoreESZ_SZ_EEEEENS4_23SM90_TMA_LOAD_MULTICASTENS4_14ComposedLayoutINS4_7SwizzleILi3ELi4ELi3EEENS4_18smem_ptr_flag_bitsILi32EEENSU_INS5_IJNSA_ILi8EEENSA_ILi32EEEEEENS5_IJS19_SB_EEEEEEEvNS4_8identityENS4_13SM90_TMA_LOADES1D_vS1E_EENS_8epilogue10collective6detail29Sm90TmaWarpSpecializedAdapterINS1I_15DefaultEpilogueISK_SL_SL_NS1H_6thread17LinearCombinationISK_Li1EffLNS1M_9ScaleType4KindE0ELNS_15FloatRoundStyleE2ESK_EENS1_15EpilogueDefaultEEEEEvvEEEEvNT_6ParamsE)
        /*020c*/ 	.short	0x0210
        /*020e*/ 	.short	0x0470


	//----- nvinfo : EIATTR_SW_WAR
	.align		4
.L_43:
        /*0210*/ 	.byte	0x04, 0x36
        /*0212*/ 	.short	(.L_45 - .L_44)
.L_44:
        /*0214*/ 	.word	0x00000008
.L_45:


//--------------------- .nv.callgraph             --------------------------
	.section	.nv.callgraph,"",@"SHT_CUDA_CALLGRAPH"
	.align	4
	.sectionentsize	8
	.align		4
        /*0000*/ 	.word	0x00000000
	.align		4
        /*0004*/ 	.word	0xffffffff
	.align		4
        /*0008*/ 	.word	index@(_ZN7cutlass13device_kernelINS_4gemm6kernel13GemmUniversalIN4cute5tupleIJiiiiEEENS1_10collective13CollectiveMmaINS1_34MainloopSm90TmaGmmaWarpSpecializedILi2ENS5_IJNS4_1CILi1EEENSA_ILi2EEESB_EEENS1_35KernelTmaWarpSpecializedCooperativeEEENS5_IJNSA_ILi128EEENSA_ILi256EEENSA_ILi64EEEEEENS_10tfloat32_tENS5_IJlSB_lEEESK_SL_NS4_8TiledMMAINS4_8MMA_AtomIJNS4_4SM904GMMA30MMA_64x256x8_F32TF32TF32_SS_TNILNSP_7ScaleInE1ELSR_1EEEEEENS4_6LayoutINS5_IJSC_SB_SB_EEENS5_IJSB_NSA_ILi0EEESW_EEEEENS5_IJNS4_10UnderscoreESZ_SZ_EEEEENS4_23SM90_TMA_LOAD_MULTICASTENS4_14ComposedLayoutINS4_7SwizzleILi3ELi4ELi3EEENS4_18smem_ptr_flag_bitsILi32EEENSU_INS5_IJNSA_ILi8EEENSA_ILi32EEEEEENS5_IJS19_SB_EEEEEEEvNS4_8identityENS4_13SM90_TMA_LOADES1D_vS1E_EENS_8epilogue10collective6detail29Sm90TmaWarpSpecializedAdapterINS1I_15DefaultEpilogueISK_SL_SL_NS1H_6thread17LinearCombinationISK_Li1EffLNS1M_9ScaleType4KindE0ELNS_15FloatRoundStyleE2ESK_EENS1_15EpilogueDefaultEEEEEvvEEEEvNT_6ParamsE)
	.align		4
        /*000c*/ 	.word	index@(__assertfail)
	.align		4
        /*0010*/ 	.word	0x00000000
	.align		4
        /*0014*/ 	.word	0xfffffffe
	.align		4
        /*0018*/ 	.word	0x00000000
	.align		4
        /*001c*/ 	.word	0xfffffffd
	.align		4
        /*0020*/ 	.word	0x00000000
	.align		4
        /*0024*/ 	.word	0xfffffffc


//--------------------- .nv.constant4             --------------------------
	.section	.nv.constant4,"a",@progbits
	.align	8
	.align		8
.nv.constant4:
        /*0000*/ 	.dword	__assertfail
	.align		8
        /*0008*/ 	.dword	__unnamed_1
	.align		8
        /*0010*/ 	.dword	_ZN39_INTERNAL_5e84d087_4_k_cu_40d0302d_56254cuda3std3__45__cpo5beginE
	.align		8
        /*0018*/ 	.dword	_ZN39_INTERNAL_5e84d087_4_k_cu_40d0302d_56254cuda3std3__45__cpo3endE
	.align		8
        /*0020*/ 	.dword	_ZN39_INTERNAL_5e84d087_4_k_cu_40d0302d_56254cuda3std3__45__cpo6cbeginE
	.align		8
        /*0028*/ 	.dword	_ZN39_INTERNAL_5e84d087_4_k_cu_40d0302d_56254cuda3std3__45__cpo4cendE
	.align		8
        /*0030*/ 	.dword	_ZN39_INTERNAL_5e84d087_4_k_cu_40d0302d_56254cuda3std3__441_GLOBAL__N__5e84d087_4_k_cu_40d0302d_56256ignoreE
	.align		8
        /*0038*/ 	.dword	_ZN39_INTERNAL_5e84d087_4_k_cu_40d0302d_56254cuda3std3__419piecewise_constructE
	.align		8
        /*0040*/ 	.dword	_ZN39_INTERNAL_5e84d087_4_k_cu_40d0302d_56254cuda3std3__48in_placeE
	.align		8
        /*0048*/ 	.dword	_ZN39_INTERNAL_5e84d087_4_k_cu_40d0302d_56254cuda3std6ranges3__45__cpo4swapE
	.align		8
        /*0050*/ 	.dword	_ZN39_INTERNAL_5e84d087_4_k_cu_40d0302d_56254cuda3std6ranges3__45__cpo9iter_moveE
	.align		8
        /*0058*/ 	.dword	_ZN39_INTERNAL_5e84d087_4_k_cu_40d0302d_56254cute7productE
	.align		8
        /*0060*/ 	.dword	_ZN39_INTERNAL_5e84d087_4_k_cu_40d0302d_56254cute1_E
	.align		8
        /*0068*/ 	.dword	$str$22
	.align		8
        /*0070*/ 	.dword	$str$23


//--------------------- .text._ZN7cutlass13device_kernelINS_4gemm6kernel13GemmUniversalIN4cute5tupleIJiiiiEEENS1_10collective13CollectiveMmaINS1_34MainloopSm90TmaGmmaWarpSpecializedILi2ENS5_IJNS4_1CILi1EEENSA_ILi2EEESB_EEENS1_35KernelTmaWarpSpecializedCooperativeEEENS5_IJNSA_ILi128EEENSA_ILi256EEENSA_ILi64EEEEEENS_10tfloat32_tENS5_IJlSB_lEEESK_SL_NS4_8TiledMMAINS4_8MMA_AtomIJNS4_4SM904GMMA30MMA_64x256x8_F32TF32TF32_SS_TNILNSP_7ScaleInE1ELSR_1EEEEEENS4_6LayoutINS5_IJSC_SB_SB_EEENS5_IJSB_NSA_ILi0EEESW_EEEEENS5_IJNS4_10UnderscoreESZ_SZ_EEEEENS4_23SM90_TMA_LOAD_MULTICASTENS4_14ComposedLayoutINS4_7SwizzleILi3ELi4ELi3EEENS4_18smem_ptr_flag_bitsILi32EEENSU_INS5_IJNSA_ILi8EEENSA_ILi32EEEEEENS5_IJS19_SB_EEEEEEEvNS4_8identityENS4_13SM90_TMA_LOADES1D_vS1E_EENS_8epilogue10collective6detail29Sm90TmaWarpSpecializedAdapterINS1I_15DefaultEpilogueISK_SL_SL_NS1H_6thread17LinearCombinationISK_Li1EffLNS1M_9ScaleType4KindE0ELNS_15FloatRoundStyleE2ESK_EENS1_15EpilogueDefaultEEEEEvvEEEEvNT_6ParamsE --------------------------
	.section	.text._ZN7cutlass13device_kernelINS_4gemm6kernel13GemmUniversalIN4cute5tupleIJiiiiEEENS1_10collective13CollectiveMmaINS1_34MainloopSm90TmaGmmaWarpSpecializedILi2ENS5_IJNS4_1CILi1EEENSA_ILi2EEESB_EEENS1_35KernelTmaWarpSpecializedCooperativeEEENS5_IJNSA_ILi128EEENSA_ILi256EEENSA_ILi64EEEEEENS_10tfloat32_tENS5_IJlSB_lEEESK_SL_NS4_8TiledMMAINS4_8MMA_AtomIJNS4_4SM904GMMA30MMA_64x256x8_F32TF32TF32_SS_TNILNSP_7ScaleInE1ELSR_1EEEEEENS4_6LayoutINS5_IJSC_SB_SB_EEENS5_IJSB_NSA_ILi0EEESW_EEEEENS5_IJNS4_10UnderscoreESZ_SZ_EEEEENS4_23SM90_TMA_LOAD_MULTICASTENS4_14ComposedLayoutINS4_7SwizzleILi3ELi4ELi3EEENS4_18smem_ptr_flag_bitsILi32EEENSU_INS5_IJNSA_ILi8EEENSA_ILi32EEEEEENS5_IJS19_SB_EEEEEEEvNS4_8identityENS4_13SM90_TMA_LOADES1D_vS1E_EENS_8epilogue10collective6detail29Sm90TmaWarpSpecializedAdapterINS1I_15DefaultEpilogueISK_SL_SL_NS1H_6thread17LinearCombinationISK_Li1EffLNS1M_9ScaleType4KindE0ELNS_15FloatRoundStyleE2ESK_EENS1_15EpilogueDefaultEEEEEvvEEEEvNT_6ParamsE,"ax",@progbits
	.align	128
.text._ZN7cutlass13device_kernelINS_4gemm6kernel13GemmUniversalIN4cute5tupleIJiiiiEEENS1_10collective13CollectiveMmaINS1_34MainloopSm90TmaGmmaWarpSpecializedILi2ENS5_IJNS4_1CILi1EEENSA_ILi2EEESB_EEENS1_35KernelTmaWarpSpecializedCooperativeEEENS5_IJNSA_ILi128EEENSA_ILi256EEENSA_ILi64EEEEEENS_10tfloat32_tENS5_IJlSB_lEEESK_SL_NS4_8TiledMMAINS4_8MMA_AtomIJNS4_4SM904GMMA30MMA_64x256x8_F32TF32TF32_SS_TNILNSP_7ScaleInE1ELSR_1EEEEEENS4_6LayoutINS5_IJSC_SB_SB_EEENS5_IJSB_NSA_ILi0EEESW_EEEEENS5_IJNS4_10UnderscoreESZ_SZ_EEEEENS4_23SM90_TMA_LOAD_MULTICASTENS4_14ComposedLayoutINS4_7SwizzleILi3ELi4ELi3EEENS4_18smem_ptr_flag_bitsILi32EEENSU_INS5_IJNSA_ILi8EEENSA_ILi32EEEEEENS5_IJS19_SB_EEEEEEEvNS4_8identityENS4_13SM90_TMA_LOADES1D_vS1E_EENS_8epilogue10collective6detail29Sm90TmaWarpSpecializedAdapterINS1I_15DefaultEpilogueISK_SL_SL_NS1H_6thread17LinearCombinationISK_Li1EffLNS1M_9ScaleType4KindE0ELNS_15FloatRoundStyleE2ESK_EENS1_15EpilogueDefaultEEEEEvvEEEEvNT_6ParamsE:
        .type           _ZN7cutlass13device_kernelINS_4gemm6kernel13GemmUniversalIN4cute5tupleIJiiiiEEENS1_10collective13CollectiveMmaINS1_34MainloopSm90TmaGmmaWarpSpecializedILi2ENS5_IJNS4_1CILi1EEENSA_ILi2EEESB_EEENS1_35KernelTmaWarpSpecializedCooperativeEEENS5_IJNSA_ILi128EEENSA_ILi256EEENSA_ILi64EEEEEENS_10tfloat32_tENS5_IJlSB_lEEESK_SL_NS4_8TiledMMAINS4_8MMA_AtomIJNS4_4SM904GMMA30MMA_64x256x8_F32TF32TF32_SS_TNILNSP_7ScaleInE1ELSR_1EEEEEENS4_6LayoutINS5_IJSC_SB_SB_EEENS5_IJSB_NSA_ILi0EEESW_EEEEENS5_IJNS4_10UnderscoreESZ_SZ_EEEEENS4_23SM90_TMA_LOAD_MULTICASTENS4_14ComposedLayoutINS4_7SwizzleILi3ELi4ELi3EEENS4_18smem_ptr_flag_bitsILi32EEENSU_INS5_IJNSA_ILi8EEENSA_ILi32EEEEEENS5_IJS19_SB_EEEEEEEvNS4_8identityENS4_13SM90_TMA_LOADES1D_vS1E_EENS_8epilogue10collective6detail29Sm90TmaWarpSpecializedAdapterINS1I_15DefaultEpilogueISK_SL_SL_NS1H_6thread17LinearCombinationISK_Li1EffLNS1M_9ScaleType4KindE0ELNS_15FloatRoundStyleE2ESK_EENS1_15EpilogueDefaultEEEEEvvEEEEvNT_6ParamsE,@function
        .size           _ZN7cutlass13device_kernelINS_4gemm6kernel13GemmUniversalIN4cute5tupleIJiiiiEEENS1_10collective13CollectiveMmaINS1_34MainloopSm90TmaGmmaWarpSpecializedILi2ENS5_IJNS4_1CILi1EEENSA_ILi2EEESB_EEENS1_35KernelTmaWarpSpecializedCooperativeEEENS5_IJNSA_ILi128EEENSA_ILi256EEENSA_ILi64EEEEEENS_10tfloat32_tENS5_IJlSB_lEEESK_SL_NS4_8TiledMMAINS4_8MMA_AtomIJNS4_4SM904GMMA30MMA_64x256x8_F32TF32TF32_SS_TNILNSP_7ScaleInE1ELSR_1EEEEEENS4_6LayoutINS5_IJSC_SB_SB_EEENS5_IJSB_NSA_ILi0EEESW_EEEEENS5_IJNS4_10UnderscoreESZ_SZ_EEEEENS4_23SM90_TMA_LOAD_MULTICASTENS4_14ComposedLayoutINS4_7SwizzleILi3ELi4ELi3EEENS4_18smem_ptr_flag_bitsILi32EEENSU_INS5_IJNSA_ILi8EEENSA_ILi32EEEEEENS5_IJS19_SB_EEEEEEEvNS4_8identityENS4_13SM90_TMA_LOADES1D_vS1E_EENS_8epilogue10collective6detail29Sm90TmaWarpSpecializedAdapterINS1I_15DefaultEpilogueISK_SL_SL_NS1H_6thread17LinearCombinationISK_Li1EffLNS1M_9ScaleType4KindE0ELNS_15FloatRoundStyleE2ESK_EENS1_15EpilogueDefaultEEEEEvvEEEEvNT_6ParamsE,(.L_x_321 - _ZN7cutlass13device_kernelINS_4gemm6kernel13GemmUniversalIN4cute5tupleIJiiiiEEENS1_10collective13CollectiveMmaINS1_34MainloopSm90TmaGmmaWarpSpecializedILi2ENS5_IJNS4_1CILi1EEENSA_ILi2EEESB_EEENS1_35KernelTmaWarpSpecializedCooperativeEEENS5_IJNSA_ILi128EEENSA_ILi256EEENSA_ILi64EEEEEENS_10tfloat32_tENS5_IJlSB_lEEESK_SL_NS4_8TiledMMAINS4_8MMA_AtomIJNS4_4SM904GMMA30MMA_64x256x8_F32TF32TF32_SS_TNILNSP_7ScaleInE1ELSR_1EEEEEENS4_6LayoutINS5_IJSC_SB_SB_EEENS5_IJSB_NSA_ILi0EEESW_EEEEENS5_IJNS4_10UnderscoreESZ_SZ_EEEEENS4_23SM90_TMA_LOAD_MULTICASTENS4_14ComposedLayoutINS4_7SwizzleILi3ELi4ELi3EEENS4_18smem_ptr_flag_bitsILi32EEENSU_INS5_IJNSA_ILi8EEENSA_ILi32EEEEEENS5_IJS19_SB_EEEEEEEvNS4_8identityENS4_13SM90_TMA_LOADES1D_vS1E_EENS_8epilogue10collective6detail29Sm90TmaWarpSpecializedAdapterINS1I_15DefaultEpilogueISK_SL_SL_NS1H_6thread17LinearCombinationISK_Li1EffLNS1M_9ScaleType4KindE0ELNS_15FloatRoundStyleE2ESK_EENS1_15EpilogueDefaultEEEEEvvEEEEvNT_6ParamsE)
        .other          _ZN7cutlass13device_kernelINS_4gemm6kernel13GemmUniversalIN4cute5tupleIJiiiiEEENS1_10collective13CollectiveMmaINS1_34MainloopSm90TmaGmmaWarpSpecializedILi2ENS5_IJNS4_1CILi1EEENSA_ILi2EEESB_EEENS1_35KernelTmaWarpSpecializedCooperativeEEENS5_IJNSA_ILi128EEENSA_ILi256EEENSA_ILi64EEEEEENS_10tfloat32_tENS5_IJlSB_lEEESK_SL_NS4_8TiledMMAINS4_8MMA_AtomIJNS4_4SM904GMMA30MMA_64x256x8_F32TF32TF32_SS_TNILNSP_7ScaleInE1ELSR_1EEEEEENS4_6LayoutINS5_IJSC_SB_SB_EEENS5_IJSB_NSA_ILi0EEESW_EEEEENS5_IJNS4_10UnderscoreESZ_SZ_EEEEENS4_23SM90_TMA_LOAD_MULTICASTENS4_14ComposedLayoutINS4_7SwizzleILi3ELi4ELi3EEENS4_18smem_ptr_flag_bitsILi32EEENSU_INS5_IJNSA_ILi8EEENSA_ILi32EEEEEENS5_IJS19_SB_EEEEEEEvNS4_8identityENS4_13SM90_TMA_LOADES1D_vS1E_EENS_8epilogue10collective6detail29Sm90TmaWarpSpecializedAdapterINS1I_15DefaultEpilogueISK_SL_SL_NS1H_6thread17LinearCombinationISK_Li1EffLNS1M_9ScaleType4KindE0ELNS_15FloatRoundStyleE2ESK_EENS1_15EpilogueDefaultEEEEEvvEEEEvNT_6ParamsE,@"STO_CUDA_ENTRY STV_DEFAULT"
_ZN7cutlass13device_kernelINS_4gemm6kernel13GemmUniversalIN4cute5tupleIJiiiiEEENS1_10collective13CollectiveMmaINS1_34MainloopSm90TmaGmmaWarpSpecializedILi2ENS5_IJNS4_1CILi1EEENSA_ILi2EEESB_EEENS1_35KernelTmaWarpSpecializedCooperativeEEENS5_IJNSA_ILi128EEENSA_ILi256EEENSA_ILi64EEEEEENS_10tfloat32_tENS5_IJlSB_lEEESK_SL_NS4_8TiledMMAINS4_8MMA_AtomIJNS4_4SM904GMMA30MMA_64x256x8_F32TF32TF32_SS_TNILNSP_7ScaleInE1ELSR_1EEEEEENS4_6LayoutINS5_IJSC_SB_SB_EEENS5_IJSB_NSA_ILi0EEESW_EEEEENS5_IJNS4_10UnderscoreESZ_SZ_EEEEENS4_23SM90_TMA_LOAD_MULTICASTENS4_14ComposedLayoutINS4_7SwizzleILi3ELi4ELi3EEENS4_18smem_ptr_flag_bitsILi32EEENSU_INS5_IJNSA_ILi8EEENSA_ILi32EEEEEENS5_IJS19_SB_EEEEEEEvNS4_8identityENS4_13SM90_TMA_LOADES1D_vS1E_EENS_8epilogue10collective6detail29Sm90TmaWarpSpecializedAdapterINS1I_15DefaultEpilogueISK_SL_SL_NS1H_6thread17LinearCombinationISK_Li1EffLNS1M_9ScaleType4KindE0ELNS_15FloatRoundStyleE2ESK_EENS1_15EpilogueDefaultEEEEEvvEEEEvNT_6ParamsE:
[----:B------:R-:W0:Y:S01]  /*0000*/  LDC R1, c[0x0][0x28] ;  /* 0x00000a00ff017b82 */ /* 0x000e220000000800 */
[----:B------:R-:W1:Y:S01]  /*0010*/  S2R R18, SR_TID.X ;  /* 0x0000000000127919 */ /* 0x000e620000002100 */
[----:B------:R-:W-:Y:S01]  /*0020*/  ELECT P0, URZ, PT ;  /* 0x00000000003f782f */ /* 0x000fe20003800000 */
[----:B------:R-:W-:Y:S01]  /*0030*/  BSSY B0, `(.L_x_0) ;  /* 0x000000f000007945 */ /* 0x000fe20003800000 */
[--C-:B-1----:R-:W-:Y:S02]  /*0040*/  SHF.R.U32.HI R0, RZ, 0x5, R18.reuse ;  /* 0x00000005ff007819 */ /* 0x102fe40000011612 */
[----:B------:R-:W-:-:S03]  /*0050*/  SHF.R.U32.HI R3, RZ, 0x7, R18 ;  /* 0x00000007ff037819 */ /* 0x000fc60000011612 */
[----:B------:R-:W1:Y:S04]  /*0060*/  SHFL.IDX PT, R2, R0, RZ, 0x1f ;  /* 0x00001fff00027589 */ /* 0x000e6800000e0000 */
[----:B------:R2:W3:Y:S01]  /*0070*/  SHFL.IDX PT, R5, R3, RZ, 0x1f ;  /* 0x00001fff03057589 */ /* 0x0004e200000e0000 */
[----:B-1----:R-:W-:-:S13]  /*0080*/  ISETP.NE.OR P0, PT, R2, RZ, !P0 ;  /* 0x000000ff0200720c */ /* 0x002fda0004705670 */
[----:B0-23--:R-:W-:Y:S05]  /*0090*/  @P0 BRA `(.L_x_1) ;  /* 0x0000000000200947 */ /* 0x00dfea0003800000 */
[----:B------:R-:W-:Y:S02]  /*00a0*/  ULDC.64 UR4, c[0x0][0x198] ;  /* 0x0000660000047ab9 */ /* 0x000fe40000000a00 */
[----:B------:R-:W-:Y:S02]  /*00b0*/  UIADD3 UR6, UP0, UR4, 0xf0, URZ ;  /* 0x000000f004067890 */ /* 0x000fe4000ff1e03f */
[----:B------:R-:W-:Y:S02]  /*00c0*/  UIADD3 UR4, UP1, UR4, 0x1f0, URZ ;  /* 0x000001f004047890 */ /* 0x000fe4000ff3e03f */
[----:B------:R-:W-:Y:S02]  /*00d0*/  UIADD3.X UR7, URZ, UR5, URZ, UP0, !UPT ;  /* 0x000000053f077290 */ /* 0x000fe400087fe43f */
[----:B------:R-:W-:-:S07]  /*00e0*/  UIADD3.X UR5, URZ, UR5, URZ, UP1, !UPT ;  /* 0x000000053f057290 */ /* 0x000fce0008ffe43f */
[----:B------:R0:W-:Y:S02]  /*00f0*/  UTMACCTL.PF [UR6] ;  /* 0x00000000060079b9 */ /* 0x0001e40008040000 */
[----:B------:R0:W-:Y:S02]  /*0100*/  UTMACCTL.PF [UR4] ;  /* 0x00000000040079b9 */ /* 0x0001e40008040000 */
[----:B0-----:R-:W-:Y:S01]  /*0110*/  NOP ;  /* 0x0000000000007918 */ /* 0x001fe20000000000 */
.L_x_1:
[----:B------:R-:W-:Y:S05]  /*0120*/  BSYNC B0 ;  /* 0x0000000000007941 */ /* 0x000fea0003800000 */
.L_x_0:
[----:B------:R-:W0:Y:S02]  /*0130*/  SHFL.IDX PT, R3, R0, RZ, 0x1f ;  /* 0x00001fff00037589 */ /* 0x000e2400000e0000 */
[----:B0-----:R-:W-:-:S13]  /*0140*/  ISETP.NE.AND P0, PT, R3, RZ, PT ;  /* 0x000000ff0300720c */ /* 0x001fda0003f05270 */
[----:B------:R-:W-:Y:S05]  /*0150*/  @P0 BRA `(.L_x_2) ;  /* 0x0000000000480947 */ /* 0x000fea0003800000 */
[----:B------:R-:W0:Y:S01]  /*0160*/  S2UR UR8, SR_CgaCtaId ;  /* 0x00000000000879c3 */ /* 0x000e220000008800 */
[----:B------:R-:W-:Y:S01]  /*0170*/  UMOV UR4, 0x400 ;  /* 0x0000040000047882 */ /* 0x000fe20000000000 */
[----:B------:R-:W-:Y:S01]  /*0180*/  UMOV UR5, 0x1 ;  /* 0x0000000100057882 */ /* 0x000fe20000000000 */
[----:B------:R-:W-:Y:S01]  /*0190*/  UMOV UR6, 0x4 ;  /* 0x0000000400067882 */ /* 0x000fe20000000000 */
[----:B------:R-:W-:Y:S01]  /*01a0*/  ELECT P0, URZ, PT ;  /* 0x00000000003f782f */ /* 0x000fe20003800000 */
[----:B------:R-:W-:-:S04]  /*01b0*/  UIADD3 UR6, -UR6, 0x100000, URZ ;  /* 0x0010000006067890 */ /* 0x000fc8000fffe13f */
[----:B------:R-:W-:Y:S02]  /*01c0*/  USHF.L.U32 UR7, UR6, 0xb, URZ ;  /* 0x0000000b06077899 */ /* 0x000fe4000800063f */
[----:B------:R-:W-:Y:S02]  /*01d0*/  USHF.L.U32 UR6, UR6, 0x1, URZ ;  /* 0x0000000106067899 */ /* 0x000fe4000800063f */
[----:B0-----:R-:W-:Y:S02]  /*01e0*/  ULEA UR8, UR8, UR4, 0x18 ;  /* 0x0000000408087291 */ /* 0x001fe4000f8ec03f */
[----:B------:R-:W-:-:S04]  /*01f0*/  UIADD3 UR4, -UR5, 0x100000, URZ ;  /* 0x0010000005047890 */ /* 0x000fc8000fffe13f */
[----:B------:R-:W-:Y:S02]  /*0200*/  USHF.L.U32 UR5, UR4, 0xb, URZ ;  /* 0x0000000b04057899 */ /* 0x000fe4000800063f */
[----:B------:R-:W-:Y:S01]  /*0210*/  USHF.L.U32 UR4, UR4, 0x1, URZ ;  /* 0x0000000104047899 */ /* 0x000fe2000800063f */
[----:B------:R-:W0:Y:S11]  /*0220*/  FENCE.VIEW.ASYNC.S ;  /* 0x00000000000073c6 */ /* 0x000e360000000000 */
[----:B0-----:R0:W1:Y:S01]  /*0230*/  SYNCS.EXCH.64 URZ, [UR8], UR4 ;  /* 0x00000004083f75b2 */ /* 0x0010620008000100 */
[----:B------:R0:W2:Y:S01]  /*0240*/  SYNCS.EXCH.64 URZ, [UR8+0x10], UR6 ;  /* 0x00001006083f75b2 */ /* 0x0000a20008000100 */
[----:B------:R0:W3:Y:S01]  /*0250*/  SYNCS.EXCH.64 URZ, [UR8+0x8], UR4 ;  /* 0x00000804083f75b2 */ /* 0x0000e20008000100 */
[----:B------:R0:W4:Y:S01]  /*0260*/  SYNCS.EXCH.64 URZ, [UR8+0x18], UR6 ;  /* 0x00001806083f75b2 */ /* 0x0001220008000100 */
[----:B------:R-:W-:Y:S01]  /*0270*/  NOP ;  /* 0x0000000000007918 */ /* 0x000fe20000000000 */
.L_x_2:
[----:B------:R-:W-:Y:S01]  /*0280*/  SHF.R.S32.HI R7, RZ, 0x1f, R18 ;  /* 0x0000001fff077819 */ /* 0x000fe20000011412 */
[----:B------:R-:W5:Y:S01]  /*0290*/  SHFL.IDX PT, R0, R0, RZ, 0x1f ;  /* 0x00001fff00007589 */ /* 0x000f6200000e0000 */
[----:B0-----:R-:W0:Y:S01]  /*02a0*/  S2UR UR8, SR_CTAID.X ;  /* 0x00000000000879c3 */ /* 0x001e220000002500 */
[----:B------:R-:W-:Y:S02]  /*02b0*/  ELECT P0, URZ, PT ;  /* 0x00000000003f782f */ /* 0x000fe40003800000 */
[----:B------:R-:W-:Y:S01]  /*02c0*/  LEA.HI R7, R7, R18, RZ, 0x7 ;  /* 0x0000001207077211 */ /* 0x000fe200078f38ff */
[----:B------:R-:W1:Y:S01]  /*02d0*/  S2R R4, SR_CTAID.Y ;  /* 0x0000000000047919 */ /* 0x000e620000002600 */
[----:B------:R-:W-:Y:S01]  /*02e0*/  ULDC UR4, c[0x0][0x154] ;  /* 0x0000550000047ab9 */ /* 0x000fe20000000800 */
[----:B------:R-:W-:Y:S01]  /*02f0*/  NOP ;  /* 0x0000000000007918 */ /* 0x000fe20000000000 */
[----:B------:R-:W-:Y:S01]  /*0300*/  LOP3.LUT R7, R7, 0xffffff80, RZ, 0xc0, !PT ;  /* 0xffffff8007077812 */ /* 0x000fe200078ec0ff */
[----:B------:R-:W-:Y:S01]  /*0310*/  NOP ;  /* 0x0000000000007918 */ /* 0x000fe20000000000 */
[----:B------:R-:W2:Y:S03]  /*0320*/  LDC R12, c[0x0][0x140] ;  /* 0x00005000ff0c7b82 */ /* 0x000ea60000000800 */
[----:B------:R-:W-:-:S05]  /*0330*/  IMAD.IADD R7, R18, 0x1, -R7 ;  /* 0x0000000112077824 */ /* 0x000fca00078e0a07 */
[----:B------:R-:W-:Y:S02]  /*0340*/  SHF.R.S32.HI R6, RZ, 0x1f, R7 ;  /* 0x0000001fff067819 */ /* 0x000fe40000011407 */
[----:B------:R-:W-:Y:S02]  /*0350*/  LOP3.LUT P2, RZ, R7, 0x7, RZ, 0xc0, !PT ;  /* 0x0000000707ff7812 */ /* 0x000fe4000784c0ff */
[----:B------:R-:W-:Y:S02]  /*0360*/  LEA.HI R6, R6, R7, RZ, 0x3 ;  /* 0x0000000706067211 */ /* 0x000fe400078f18ff */
[----:B-----5:R-:W-:Y:S02]  /*0370*/  ISETP.NE.OR P0, PT, R0, RZ, !P0 ;  /* 0x000000ff0000720c */ /* 0x020fe40004705670 */
[--C-:B------:R-:W-:Y:S02]  /*0380*/  SHF.R.S32.HI R0, RZ, 0x3, R6.reuse ;  /* 0x00000003ff007819 */ /* 0x100fe40000011406 */
[----:B------:R-:W-:-:S02]  /*0390*/  SHF.R.S32.HI R9, RZ, 0x1f, R6 ;  /* 0x0000001fff097819 */ /* 0x000fc40000011406 */
[----:B------:R-:W-:Y:S02]  /*03a0*/  SHF.R.S32.HI R6, RZ, 0x1f, R3 ;  /* 0x0000001fff067819 */ /* 0x000fe40000011403 */
[----:B------:R-:W-:Y:S02]  /*03b0*/  LEA.HI R9, R9, R0, RZ, 0x2 ;  /* 0x0000000009097211 */ /* 0x000fe400078f10ff */
[----:B------:R-:W-:Y:S02]  /*03c0*/  LEA.HI R6, R6, R3, RZ, 0x2 ;  /* 0x0000000306067211 */ /* 0x000fe400078f10ff */
[----:B-1----:R-:W-:Y:S01]  /*03d0*/  I2FP.F32.U32 R8, R4 ;  /* 0x0000000400087245 */ /* 0x002fe20000201000 */
[----:B------:R-:W-:Y:S01]  /*03e0*/  VOTEU.ALL UP0, P0 ;  /* 0x00000000003f7886 */ /* 0x000fe20000000000 */
[----:B------:R-:W-:Y:S01]  /*03f0*/  LOP3.LUT R6, R6, 0x3ffffffc, RZ, 0xc0, !PT ;  /* 0x3ffffffc06067812 */ /* 0x000fe200078ec0ff */
[----:B------:R-:W-:Y:S01]  /*0400*/  VOTEU.ALL UP1, P0 ;  /* 0x00000000003f7886 */ /* 0x000fe20000020000 */
[----:B------:R-:W-:Y:S01]  /*0410*/  LOP3.LUT R9, R9, 0xfffffffc, RZ, 0xc0, !PT ;  /* 0xfffffffc09097812 */ /* 0x000fe200078ec0ff */
[----:B------:R-:W-:Y:S01]  /*0420*/  FMUL R10, R8, UR4 ;  /* 0x00000004080a7c20 */ /* 0x000fe20008400000 */
[----:B------:R-:W1:Y:S01]  /*0430*/  @!UP0 S2UR UR7, SR_CgaCtaId ;  /* 0x00000000000789c3 */ /* 0x000e620000008800 */
[----:B------:R-:W-:Y:S01]  /*0440*/  IMAD.IADD R11, R3, 0x1, -R6 ;  /* 0x00000001030b7824 */ /* 0x000fe200078e0a06 */
[----:B0-----:R-:W-:Y:S01]  /*0450*/  I2FP.F32.U32 R6, UR8 ;  /* 0x0000000800067c45 */ /* 0x001fe20008201000 */
[----:B------:R-:W-:Y:S01]  /*0460*/  IMAD.IADD R0, R0, 0x1, -R9 ;  /* 0x0000000100007824 */ /* 0x000fe200078e0a09 */
[----:B------:R-:W-:Y:S01]  /*0470*/  ULDC UR4, c[0x0][0x150] ;  /* 0x0000540000047ab9 */ /* 0x000fe20000000800 */
[----:B------:R-:W0:Y:S01]  /*0480*/  F2I.U32.TRUNC.NTZ R10, R10 ;  /* 0x0000000a000a7305 */ /* 0x000e22000020f000 */
[----:B------:R-:W-:Y:S01]  /*0490*/  SHF.R.S32.HI R3, RZ, 0x1f, R2 ;  /* 0x0000001fff037819 */ /* 0x000fe20000011402 */
[----:B------:R-:W-:Y:S01]  /*04a0*/  FMUL R6, R6, UR4 ;  /* 0x0000000406067c20 */ /* 0x000fe20008400000 */
[----:B------:R-:W5:Y:S01]  /*04b0*/  LDC R9, c[0x0][0x148] ;  /* 0x00005200ff097b82 */ /* 0x000f620000000800 */
[----:B------:R-:W-:Y:S01]  /*04c0*/  IMAD R11, R11, 0x4, R0 ;  /* 0x000000040b0b7824 */ /* 0x000fe200078e0200 */
[----:B------:R-:W-:Y:S01]  /*04d0*/  LEA.HI R3, R3, R2, RZ, 0x2 ;  /* 0x0000000203037211 */ /* 0x000fe200078f10ff */
[----:B------:R-:W-:Y:S01]  /*04e0*/  UMOV UR4, 0x20 ;  /* 0x0000002000047882 */ /* 0x000fe20000000000 */
[----:B------:R-:W-:Y:S01]  /*04f0*/  @!UP0 UMOV UR6, 0x400 ;  /* 0x0000040000068882 */ /* 0x000fe20000000000 */
[----:B------:R-:W3:Y:S01]  /*0500*/  F2I.U32.TRUNC.NTZ R6, R6 ;  /* 0x0000000600067305 */ /* 0x000ee2000020f000 */
[----:B------:R-:W-:Y:S01]  /*0510*/  LOP3.LUT R3, R3, 0xfffffffc, RZ, 0xc0, !PT ;  /* 0xfffffffc03037812 */ /* 0x000fe200078ec0ff */
[----:B------:R-:W-:Y:S01]  /*0520*/  IMAD.SHL.U32 R22, R11, 0x4, RZ ;  /* 0x000000040b167824 */ /* 0x000fe200078e00ff */
[----:B------:R-:W4:Y:S01]  /*0530*/  LDC R8, c[0x0][0x144] ;  /* 0x00005100ff087b82 */ /* 0x000f220000000800 */
[----:B------:R-:W-:-:S04]  /*0540*/  @!UP0 UIADD3 UR4, -UR4, 0x100000, URZ ;  /* 0x0010000004048890 */ /* 0x000fc8000fffe13f */
[----:B------:R-:W-:Y:S02]  /*0550*/  @!UP0 USHF.L.U32 UR5, UR4, 0xb, URZ ;  /* 0x0000000b04058899 */ /* 0x000fe4000800063f */
[----:B------:R-:W-:Y:S01]  /*0560*/  @!UP0 USHF.L.U32 UR4, UR4, 0x1, URZ ;  /* 0x0000000104048899 */ /* 0x000fe2000800063f */
[----:B--2---:R-:W-:Y:S01]  /*0570*/  ISETP.EQ.U32.AND P3, PT, R12, 0x1, PT ;  /* 0x000000010c00780c */ /* 0x004fe20003f62070 */
[----:B------:R-:W-:Y:S01]  /*0580*/  IMAD.IADD R0, R2, 0x1, -R3 ;  /* 0x0000000102007824 */ /* 0x000fe200078e0a03 */
[----:B------:R-:W-:Y:S01]  /*0590*/  LOP3.LUT R22, R11, 0xc, R22, 0x78, !PT ;  /* 0x0000000c0b167812 */ /* 0x000fe200078e7816 */
[----:B0-----:R-:W-:Y:S01]  /*05a0*/  IMAD.MOV R14, RZ, RZ, -R10 ;  /* 0x000000ffff0e7224 */ /* 0x001fe200078e0a0a */
[----:B-1----:R-:W-:Y:S02]  /*05b0*/  @!UP0 ULEA UR6, UR7, UR6, 0x18 ;  /* 0x0000000607068291 */ /* 0x002fe4000f8ec03f */
[----:B------:R-:W-:Y:S01]  /*05c0*/  ISETP.NE.AND P1, PT, R0, 0x3, PT ;  /* 0x000000030000780c */ /* 0x000fe20003f25270 */
[----:B------:R-:W-:Y:S01]  /*05d0*/  VOTEU.ALL UP0, P0 ;  /* 0x00000000003f7886 */ /* 0x000fe20000000000 */
[----:B------:R-:W-:Y:S01]  /*05e0*/  ISETP.LT.U32.AND P0, PT, R22, 0x2, !P2 ;  /* 0x000000021600780c */ /* 0x000fe20005701070 */
[----:B---3--:R-:W-:Y:S01]  /*05f0*/  IMAD.MOV R3, RZ, RZ, -R6 ;  /* 0x000000ffff037224 */ /* 0x008fe200078e0a06 */
[----:B------:R-:W-:-:S02]  /*0600*/  ISETP.EQ.OR P1, PT, R0, RZ, !P1 ;  /* 0x000000ff0000720c */ /* 0x000fc40004f22670 */
[----:B------:R-:W-:Y:S01]  /*0610*/  ISETP.NE.AND P2, PT, R5, RZ, PT ;  /* 0x000000ff0500720c */ /* 0x000fe20003f45270 */
[----:B-----5:R-:W-:Y:S01]  /*0620*/  IMAD R7, R9, R14, R4 ;  /* 0x0000000e09077224 */ /* 0x020fe200078e0204 */
[----:B------:R-:W-:Y:S01]  /*0630*/  ISETP.EQ.AND P1, PT, R5, RZ, P1 ;  /* 0x000000ff0500720c */ /* 0x000fe20000f22270 */
[----:B------:R-:W0:Y:S02]  /*0640*/  FENCE.VIEW.ASYNC.S ;  /* 0x00000000000073c6 */ /* 0x000e240000000000 */
[----:B0-----:R0:W1:Y:S01]  /*0650*/  @!UP0 SYNCS.EXCH.64 URZ, [UR6+0x30], UR4 ;  /* 0x00003004063f85b2 */ /* 0x0010620008000100 */
[----:B------:R-:W-:Y:S02]  /*0660*/  ISETP.NE.AND P4, PT, R7, R22, PT ;  /* 0x000000160700720c */ /* 0x000fe40003f85270 */
[----:B------:R-:W-:Y:S01]  /*0670*/  SEL R19, RZ, 0x1, !P1 ;  /* 0x00000001ff137807 */ /* 0x000fe20004800000 */
[----:B----4-:R-:W-:Y:S02]  /*0680*/  IMAD R3, R8, R3, UR8 ;  /* 0x0000000808037e24 */ /* 0x010fe4000f8e0203 */
[----:B------:R-:W-:-:S03]  /*0690*/  VIADD R8, R5, 0xffffffff ;  /* 0xffffffff05087836 */ /* 0x000fc60000000000 */
[----:B------:R-:W-:Y:S02]  /*06a0*/  ISETP.EQ.OR P4, PT, R3, RZ, !P4 ;  /* 0x000000ff0300720c */ /* 0x000fe40006782670 */
[----:B------:R-:W-:Y:S02]  /*06b0*/  ISETP.GE.U32.AND P5, PT, R8, 0x2, PT ;  /* 0x000000020800780c */ /* 0x000fe40003fa6070 */
[----:B------:R-:W-:Y:S02]  /*06c0*/  PLOP3.LUT P0, PT, P0, P4, PT, 0x80, 0x0 ;  /* 0x000000000000781c */ /* 0x000fe40000709070 */
[----:B------:R-:W-:Y:S01]  /*06d0*/  SEL R19, R19, 0x2, P5 ;  /* 0x0000000213137807 */ /* 0x000fe20002800000 */
[----:B------:R0:W2:Y:S01]  /*06e0*/  @!UP1 SYNCS.EXCH.64 URZ, [UR6+0x38], UR4 ;  /* 0x00003804063f95b2 */ /* 0x0000a20008000100 */
[----:B------:R-:W-:Y:S01]  /*06f0*/  P2R R156, PR, RZ, 0x1 ;  /* 0x00000001ff9c7803 */ /* 0x000fe20000000000 */
[----:B------:R-:W-:Y:S01]  /*0700*/  NOP ;  /* 0x0000000000007918 */ /* 0x000fe20000000000 */
[----:B------:R-:W-:Y:S07]  /*0710*/  @!P3 BRA `(.L_x_3) ;  /* 0x000000000008b947 */ /* 0x000fee0003800000 */
[----:B-12---:R-:W-:Y:S01]  /*0720*/  UCGABAR_ARV ;  /* 0x00000000000079c7 */ /* 0x006fe20008000000 */
[----:B------:R-:W-:Y:S05]  /*0730*/  BRA `(.L_x_4) ;  /* 0x0000000000047947 */ /* 0x000fea0003800000 */
.L_x_3:
[----:B-12---:R-:W-:Y:S01]  /*0740*/  NOP ;  /* 0x0000000000007918 */ /* 0x006fe20000000000 */
.L_x_4:
[----:B------:R-:W1:Y:S01]  /*0750*/  LDC R2, c[0x0][0x65c] ;  /* 0x00019700ff027b82 */ /* 0x000e620000000800 */
[----:B------:R-:W-:Y:S02]  /*0760*/  IMAD.U32 R6, RZ, RZ, UR8 ;  /* 0x00000008ff067e24 */ /* 0x000fe4000f8e00ff */
[----:B------:R-:W-:Y:S01]  /*0770*/  IMAD.MOV.U32 R7, RZ, RZ, RZ ;  /* 0x000000ffff077224 */ /* 0x000fe200078e00ff */
[----:B-1----:R-:W-:-:S04]  /*0780*/  ISETP.NE.AND P1, PT, R2, 0x1, PT ;  /* 0x000000010200780c */ /* 0x002fc80003f25270 */
[----:B------:R-:W-:-:S09]  /*0790*/  P2R R5, PR, RZ, 0x2 ;  /* 0x00000002ff057803 */ /* 0x000fd20000000000 */
[----:B------:R-:W1:Y:S01]  /*07a0*/  @P1 LDC R17, c[0x0][0x10] ;  /* 0x00000400ff111b82 */ /* 0x000e620000000800 */
[----:B------:R-:W-:Y:S02]  /*07b0*/  @P1 IMAD.MOV.U32 R5, RZ, RZ, RZ ;  /* 0x000000ffff051224 */ /* 0x000fe400078e00ff */
[----:B------:R-:W-:-:S05]  /*07c0*/  @P1 IMAD.MOV.U32 R13, RZ, RZ, RZ ;  /* 0x000000ffff0d1224 */ /* 0x000fca00078e00ff */
[----:B------:R-:W2:Y:S01]  /*07d0*/  @!P1 LDC R11, c[0x0][0xc] ;  /* 0x00000300ff0b9b82 */ /* 0x000ea20000000800 */
[----:B-1----:R-:W-:-:S04]  /*07e0*/  @P1 IMAD.WIDE.U32 R16, R17, UR8, R4 ;  /* 0x0000000811101c25 */ /* 0x002fc8000f8e0004 */
[----:B------:R-:W-:Y:S02]  /*07f0*/  @P1 IMAD.IADD R17, R17, 0x1, R13 ;  /* 0x0000000111111824 */ /* 0x000fe400078e020d */
[----:B--2---:R-:W-:-:S04]  /*0800*/  @!P1 IMAD.WIDE.U32 R6, R4, R11, R6 ;  /* 0x0000000b04069225 */ /* 0x004fc800078e0006 */
[----:B------:R-:W-:Y:S02]  /*0810*/  @!P1 IMAD.MOV.U32 R16, RZ, RZ, R6 ;  /* 0x000000ffff109224 */ /* 0x000fe400078e0006 */
[----:B------:R-:W-:Y:S01]  /*0820*/  @!P1 IMAD.MOV.U32 R17, RZ, RZ, R7 ;  /* 0x000000ffff119224 */ /* 0x000fe200078e0007 */
[----:B------:R-:W-:Y:S06]  /*0830*/  @!P3 BRA `(.L_x_5) ;  /* 0x00000000000cb947 */ /* 0x000fec0003800000 */
[----:B------:R-:W-:Y:S01]  /*0840*/  UCGABAR_WAIT ;  /* 0x0000000000007dc7 */ /* 0x000fe20008000000 */
[----:B------:R-:W-:Y:S01]  /*0850*/  CCTL.IVALL ;  /* 0x00000000ff00798f */ /* 0x000fe20002000000 */
[----:B------:R-:W-:Y:S05]  /*0860*/  BRA `(.L_x_6) ;  /* 0x0000000000047947 */ /* 0x000fea0003800000 */
.L_x_5:
[----:B------:R-:W-:Y:S06]  /*0870*/  BAR.SYNC.DEFER_BLOCKING 0x0 ;  /* 0x0000000000007b1d */ /* 0x000fec0000010000 */
.L_x_6:
[----:B------:R-:W-:Y:S05]  /*0880*/  @!P2 BRA `(.L_x_7) ;  /* 0x0000009c0060a947 */ /* 0x000fea0003800000 */
[----:B------:R-:W-:-:S13]  /*0890*/  ISETP.GT.U32.AND P0, PT, R8, 0x1, PT ;  /* 0x000000010800780c */ /* 0x000fda0003f04070 */
[----:B0-----:R-:W-:Y:S05]  /*08a0*/  @P0 EXIT ;  /* 0x000000000000094d */ /* 0x001fea0003800000 */
[----:B------:R-:W-:Y:S01]  /*08b0*/  ULDC.64 UR4, c[0x0][0x650] ;  /* 0x0001940000047ab9 */ /* 0x000fe20000000a00 */
[----:B------:R-:W-:Y:S01]  /*08c0*/  PRMT R0, RZ, 0x7610, R0 ;  /* 0x00007610ff007816 */ /* 0x000fe20000000000 */
[----:B------:R-:W-:Y:S01]  /*08d0*/  IMAD.MOV.U32 R153, RZ, RZ, -0x1 ;  /* 0xffffffffff997424 */ /* 0x000fe200078e00ff */
[----:B------:R-:W-:Y:S01]  /*08e0*/  ISETP.GE.U32.AND P0, PT, R16, UR4, PT ;  /* 0x0000000410007c0c */ /* 0x000fe2000bf06070 */
[----:B------:R-:W-:Y:S02]  /*08f0*/  IMAD.MOV.U32 R152, RZ, RZ, -0x1 ;  /* 0xffffffffff987424 */ /* 0x000fe400078e00ff */
[----:B------:R-:W-:Y:S01]  /*0900*/  IMAD.MOV.U32 R23, RZ, RZ, -0x1 ;  /* 0xffffffffff177424 */ /* 0x000fe200078e00ff */
[----:B------:R-:W-:-:S13]  /*0910*/  ISETP.GE.U32.AND.EX P0, PT, R17, UR5, PT, P0 ;  /* 0x0000000511007c0c */ /* 0x000fda000bf06100 */
[----:B------:R-:W-:Y:S05]  /*0920*/  @P0 BRA `(.L_x_8) ;  /* 0x00000004002c0947 */ /* 0x000fea0003800000 */
[----:B------:R-:W0:Y:S01]  /*0930*/  LDC.64 R20, c[0x0][0x628] ;  /* 0x00018a00ff147b82 */ /* 0x000e220000000a00 */
[----:B------:R-:W-:Y:S02]  /*0940*/  IMAD.MOV.U32 R6, RZ, RZ, R16 ;  /* 0x000000ffff067224 */ /* 0x000fe400078e0010 */
[----:B------:R-:W-:-:S05]  /*0950*/  IMAD.MOV.U32 R7, RZ, RZ, R17 ;  /* 0x000000ffff077224 */ /* 0x000fca00078e0011 */
[----:B------:R-:W1:Y:S08]  /*0960*/  LDC R0, c[0x0][0x630] ;  /* 0x00018c00ff007b82 */ /* 0x000e700000000800 */
[----:B------:R-:W2:Y:S01]  /*0970*/  LDC.64 R24, c[0x0][0x620] ;  /* 0x00018800ff187b82 */ /* 0x000ea20000000a00 */
[----:B0-----:R-:W-:-:S04]  /*0980*/  ISETP.NE.U32.AND P0, PT, R20, RZ, PT ;  /* 0x000000ff1400720c */ /* 0x001fc80003f05070 */
[----:B------:R-:W-:-:S13]  /*0990*/  ISETP.NE.AND.EX P0, PT, R21, RZ, PT, P0 ;  /* 0x000000ff1500720c */ /* 0x000fda0003f05300 */
[----:B-12---:R-:W-:Y:S05]  /*09a0*/  @!P0 BRA `(.L_x_9) ;  /* 0x0000000000288947 */ /* 0x006fea0003800000 */
[----:B------:R-:W0:Y:S02]  /*09b0*/  LDC R13, c[0x0][0x634] ;  /* 0x00018d00ff0d7b82 */ /* 0x000e240000000800 */
[----:B0-----:R-:W-:-:S05]  /*09c0*/  IADD3 R13, P0, R16, R13, RZ ;  /* 0x0000000d100d7210 */ /* 0x001fca0007f1e0ff */
[----:B------:R-:W-:-:S04]  /*09d0*/  IMAD.X R15, RZ, RZ, R17, P0 ;  /* 0x000000ffff0f7224 */ /* 0x000fc800000e0611 */
[----:B------:R-:W-:-:S04]  /*09e0*/  IMAD.WIDE.U32 R6, R15, R20, RZ ;  /* 0x000000140f067225 */ /* 0x000fc800078e00ff */
[----:B------:R-:W-:-:S04]  /*09f0*/  IMAD.WIDE.U32 R10, P0, R13, R21, R6 ;  /* 0x000000150d0a7225 */ /* 0x000fc80007800006 */
[----:B------:R-:W-:-:S04]  /*0a00*/  IMAD.WIDE.U32 R6, R13, R20, RZ ;  /* 0x000000140d067225 */ /* 0x000fc800078e00ff */
[----:B------:R-:W-:Y:S01]  /*0a10*/  IMAD.X R13, RZ, RZ, RZ, P0 ;  /* 0x000000ffff0d7224 */ /* 0x000fe200000e06ff */
[----:B------:R-:W-:Y:S01]  /*0a20*/  IADD3 RZ, P0, R7, R10, RZ ;  /* 0x0000000a07ff7210 */ /* 0x000fe20007f1e0ff */
[----:B------:R-:W-:-:S04]  /*0a30*/  IMAD.MOV.U32 R12, RZ, RZ, R11 ;  /* 0x000000ffff0c7224 */ /* 0x000fc800078e000b */
[----:B------:R-:W-:-:S08]  /*0a40*/  IMAD.WIDE.U32.X R6, R15, R21, R12, P0 ;  /* 0x000000150f067225 */ /* 0x000fd000000e040c */
.L_x_9:
[----:B------:R-:W0:Y:S01]  /*0a50*/  LDC.64 R20, c[0x0][0x640] ;  /* 0x00019000ff147b82 */ /* 0x000e220000000a00 */
[--C-:B------:R-:W-:Y:S01]  /*0a60*/  SHF.R.U64 R27, R6, R0, R7.reuse ;  /* 0x00000000061b7219 */ /* 0x100fe20000001207 */
[----:B------:R-:W-:Y:S01]  /*0a70*/  IMAD R28, R9, R14, R4 ;  /* 0x0000000e091c7224 */ /* 0x000fe200078e0204 */
[----:B------:R-:W-:Y:S02]  /*0a80*/  SHF.R.U32.HI R0, RZ, R0, R7 ;  /* 0x00000000ff007219 */ /* 0x000fe40000011607 */
[----:B------:R-:W-:-:S03]  /*0a90*/  IADD3 R5, P0, RZ, -R27, RZ ;  /* 0x8000001bff057210 */ /* 0x000fc60007f1e0ff */
[----:B------:R-:W1:Y:S02]  /*0aa0*/  LDC R8, c[0x0][0x618] ;  /* 0x00018600ff087b82 */ /* 0x000e640000000800 */
[----:B------:R-:W-:-:S04]  /*0ab0*/  IMAD.X R7, RZ, RZ, ~R0, P0 ;  /* 0x000000ffff077224 */ /* 0x000fc800000e0e00 */
[-C--:B------:R-:W-:Y:S02]  /*0ac0*/  IMAD R0, R7, R24.reuse, RZ ;  /* 0x0000001807007224 */ /* 0x080fe400078e02ff */
[----:B------:R-:W2:Y:S01]  /*0ad0*/  LDC R11, c[0x0][0x608] ;  /* 0x00018200ff0b7b82 */ /* 0x000ea20000000800 */
[----:B------:R-:W-:-:S04]  /*0ae0*/  IMAD.WIDE.U32 R6, R5, R24, R16 ;  /* 0x0000001805067225 */ /* 0x000fc800078e0010 */
[----:B------:R-:W-:Y:S02]  /*0af0*/  IMAD R5, R5, R25, R0 ;  /* 0x0000001905057224 */ /* 0x000fe400078e0200 */
[----:B------:R-:W-:Y:S01]  /*0b00*/  IMAD.MOV.U32 R25, RZ, RZ, 0x1 ;  /* 0x00000001ff197424 */ /* 0x000fe200078e00ff */
[----:B------:R-:W3:Y:S01]  /*0b10*/  LDC R12, c[0x0][0x658] ;  /* 0x00019600ff0c7b82 */ /* 0x000ee20000000800 */
[----:B0-----:R-:W-:Y:S01]  /*0b20*/  ISETP.NE.U32.AND P0, PT, R20, RZ, PT ;  /* 0x000000ff1400720c */ /* 0x001fe20003f05070 */
[----:B------:R-:W-:Y:S02]  /*0b30*/  IMAD.IADD R5, R7, 0x1, R5 ;  /* 0x0000000107057824 */ /* 0x000fe400078e0205 */
[----:B------:R-:W-:Y:S01]  /*0b40*/  IMAD.MOV.U32 R7, RZ, RZ, -0x1 ;  /* 0xffffffffff077424 */ /* 0x000fe200078e00ff */
[----:B------:R-:W-:-:S03]  /*0b50*/  ISETP.NE.AND.EX P0, PT, R21, RZ, PT, P0 ;  /* 0x000000ff1500720c */ /* 0x000fc60003f05300 */
[----:B------:R-:W0:Y:S01]  /*0b60*/  LDC R15, c[0x0][0x600] ;  /* 0x00018000ff0f7b82 */ /* 0x000e220000000800 */
[-CC-:B-1----:R-:W-:Y:S02]  /*0b70*/  SHF.R.U64 R13, R6, R8.reuse, R5.reuse ;  /* 0x00000008060d7219 */ /* 0x182fe40000001205 */
[----:B------:R-:W-:-:S05]  /*0b80*/  SHF.R.U32.HI R0, RZ, R8, R5 ;  /* 0x00000008ff007219 */ /* 0x000fca0000011605 */
[----:B------:R-:W1:Y:S01]  /*0b90*/  LDC R23, c[0x0][0x648] ;  /* 0x00019200ff177b82 */ /* 0x000e620000000800 */
[-CC-:B--2---:R-:W-:Y:S02]  /*0ba0*/  SHF.R.U64 R29, R13, R11.reuse, R0.reuse ;  /* 0x0000000b0d1d7219 */ /* 0x184fe40000001200 */
[----:B------:R-:W-:-:S05]  /*0bb0*/  SHF.R.U32.HI R5, RZ, R11, R0 ;  /* 0x0000000bff057219 */ /* 0x000fca0000011600 */
[----:B------:R-:W2:Y:S01]  /*0bc0*/  LDC R24, c[0x0][0x638] ;  /* 0x00018e00ff187b82 */ /* 0x000ea20000000800 */
[-CC-:B---3--:R-:W-:Y:S02]  /*0bd0*/  SHF.R.U64 R14, R29, R12.reuse, R5.reuse ;  /* 0x0000000c1d0e7219 */ /* 0x188fe40000001205 */
[-C--:B------:R-:W-:Y:S02]  /*0be0*/  SHF.L.U32 R0, R7, R12.reuse, RZ ;  /* 0x0000000c07007219 */ /* 0x080fe400000006ff */
[----:B------:R-:W-:Y:S01]  /*0bf0*/  SHF.R.U32.HI R5, RZ, R12, R5 ;  /* 0x0000000cff057219 */ /* 0x000fe20000011605 */
[----:B------:R-:W-:Y:S01]  /*0c00*/  IMAD.MOV.U32 R4, RZ, RZ, R14 ;  /* 0x000000ffff047224 */ /* 0x000fe200078e000e */
[----:B------:R-:W-:Y:S01]  /*0c10*/  LOP3.LUT R10, RZ, R0, RZ, 0x33, !PT ;  /* 0x00000000ff0a7212 */ /* 0x000fe200078e33ff */
[----:B------:R-:W3:Y:S01]  /*0c20*/  LDC R26, c[0x0][0x610] ;  /* 0x00018400ff1a7b82 */ /* 0x000ee20000000800 */
[----:B------:R-:W-:Y:S05]  /*0c30*/  @!P0 BRA `(.L_x_10) ;  /* 0x0000000000288947 */ /* 0x000fea0003800000 */
[----:B------:R-:W4:Y:S02]  /*0c40*/  LDC R9, c[0x0][0x64c] ;  /* 0x00019300ff097b82 */ /* 0x000f240000000800 */
[----:B----4-:R-:W-:-:S05]  /*0c50*/  IADD3 R9, P0, R14, R9, RZ ;  /* 0x000000090e097210 */ /* 0x010fca0007f1e0ff */
        /* <DEDUP_REMOVED lines=8> */
.L_x_10:
[----:B-1----:R-:W-:Y:S01]  /*0ce0*/  SHF.R.U64 R4, R4, R23, R5 ;  /* 0x0000001704047219 */ /* 0x002fe20000001205 */
[----:B0-----:R-:W-:Y:S01]  /*0cf0*/  VIADD R6, R15, 0xffffffff ;  /* 0xffffffff0f067836 */ /* 0x001fe20000000000 */
[----:B------:R-:W-:Y:S01]  /*0d00*/  SHF.L.U32 R0, R25, R12, RZ ;  /* 0x0000000c19007219 */ /* 0x000fe200000006ff */
[----:B------:R-:W-:Y:S01]  /*0d10*/  IMAD.MOV.U32 R23, RZ, RZ, R27 ;  /* 0x000000ffff177224 */ /* 0x000fe200078e001b */
[----:B------:R-:W-:Y:S01]  /*0d20*/  LOP3.LUT R5, R29, R10, RZ, 0xc0, !PT ;  /* 0x0000000a1d057212 */ /* 0x000fe200078ec0ff */
[----:B------:R-:W-:Y:S01]  /*0d30*/  IMAD.MOV R7, RZ, RZ, -R4 ;  /* 0x000000ffff077224 */ /* 0x000fe200078e0a04 */
[----:B------:R-:W-:Y:S02]  /*0d40*/  SEL R3, R3, R28, !P1 ;  /* 0x0000001c03037207 */ /* 0x000fe40004800000 */
[----:B------:R-:W-:Y:S01]  /*0d50*/  LOP3.LUT R6, R13, R6, RZ, 0xc0, !PT ;  /* 0x000000060d067212 */ /* 0x000fe200078ec0ff */
[----:B------:R-:W-:Y:S02]  /*0d60*/  IMAD R4, R0, R4, R5 ;  /* 0x0000000400047224 */ /* 0x000fe400078e0205 */
[----:B--2---:R-:W-:-:S02]  /*0d70*/  IMAD R0, R7, R24, R14 ;  /* 0x0000001807007224 */ /* 0x004fc400078e020e */
[----:B---3--:R-:W-:Y:S02]  /*0d80*/  IMAD R3, R4, R26, R3 ;  /* 0x0000001a04037224 */ /* 0x008fe400078e0203 */
[----:B------:R-:W-:Y:S02]  /*0d90*/  IMAD.MOV.U32 R5, RZ, RZ, 0x1 ;  /* 0x00000001ff057424 */ /* 0x000fe400078e00ff */
[----:B------:R-:W-:-:S03]  /*0da0*/  IMAD R4, R0, R15, R6 ;  /* 0x0000000f00047224 */ /* 0x000fc600078e0206 */
[----:B------:R-:W-:Y:S02]  /*0db0*/  PRMT R0, R5, 0x7610, R0 ;  /* 0x0000761005007816 */ /* 0x000fe40000000000 */
[----:B------:R-:W-:Y:S02]  /*0dc0*/  SEL R152, R4, R3, !P1 ;  /* 0x0000000304987207 */ /* 0x000fe40004800000 */
[----:B------:R-:W-:-:S07]  /*0dd0*/  SEL R153, R3, R4, !P1 ;  /* 0x0000000403997207 */ /* 0x000fce0004800000 */
.L_x_8:
[----:B------:R-:W-:-:S08]  /*0de0*/  NOP ;  /* 0x0000000000007918 */ /* 0x000fd00000000000 */
[----:B------:R-:W0:Y:S02]  /*0df0*/  USETMAXREG.TRY_ALLOC.CTAPOOL UP0, 0xe8 ;  /* 0x000000e8000079c8 */ /* 0x000e240008000600 */
[----:B0-----:R-:W-:-:S13]  /*0e00*/  PLOP3.LUT P0, PT, PT, PT, UP0, 0x80, 0x0 ;  /* 0x000000000000781c */ /* 0x001fda0003f0f008 */
[----:B------:R-:W-:Y:S05]  /*0e10*/  @!P0 BRA `(.L_x_8) ;  /* 0xfffffffc00f08947 */ /* 0x000fea000383ffff */
[----:B------:R-:W-:Y:S01]  /*0e20*/  ULDC.64 UR4, c[0x0][0x598] ;  /* 0x0001660000047ab9 */ /* 0x000fe20000000a00 */
[----:B------:R-:W-:Y:S01]  /*0e30*/  ULDC.64 UR36, c[0x0][0x208] ;  /* 0x0000820000247ab9 */ /* 0x000fe20000000a00 */
[----:B------:R-:W-:-:S04]  /*0e40*/  ISETP.NE.U32.AND P0, PT, RZ, UR4, PT ;  /* 0x00000004ff007c0c */ /* 0x000fc8000bf05070 */
[----:B------:R-:W-:-:S13]  /*0e50*/  ISETP.NE.AND.EX P0, PT, RZ, UR5, PT, P0 ;  /* 0x00000005ff007c0c */ /* 0x000fda000bf05300 */
[----:B------:R-:W-:Y:S05]  /*0e60*/  @!P0 BRA `(.L_x_11) ;  /* 0x00000000001c8947 */ /* 0x000fea0003800000 */
[----:B------:R-:W0:Y:S02]  /*0e70*/  LDC.64 R4, c[0x0][0x598] ;  /* 0x00016600ff047b82 */ /* 0x000e240000000a00 */
[----:B0-----:R-:W2:Y:S02]  /*0e80*/  LDG.E.64 R4, desc[UR36][R4.64] ;  /* 0x0000002404047981 */ /* 0x001ea4000c1e1b00 */
[----:B--2---:R-:W-:-:S04]  /*0e90*/  ISETP.NE.U32.AND P0, PT, R4, RZ, PT ;  /* 0x000000ff0400720c */ /* 0x004fc80003f05070 */
[----:B------:R-:W-:-:S13]  /*0ea0*/  ISETP.NE.AND.EX P0, PT, R5, RZ, PT, P0 ;  /* 0x000000ff0500720c */ /* 0x000fda0003f05300 */
[----:B------:R-:W-:Y:S05]  /*0eb0*/  @!P0 BRA `(.L_x_11) ;  /* 0x0000000000088947 */ /* 0x000fea0003800000 */
[----:B------:R0:W5:Y:S01]  /*0ec0*/  LD.E R154, desc[UR36][R4.64] ;  /* 0x00000024049a7980 */ /* 0x000162000c101900 */
[----:B------:R-:W-:Y:S05]  /*0ed0*/  BRA `(.L_x_12) ;  /* 0x0000000000247947 */ /* 0x000fea0003800000 */
.L_x_11:
[----:B------:R-:W-:Y:S02]  /*0ee0*/  ULDC.64 UR4, c[0x0][0x588] ;  /* 0x0001620000047ab9 */ /* 0x000fe40000000a00 */
[----:B------:R-:W-:-:S04]  /*0ef0*/  ISETP.NE.U32.AND P0, PT, RZ, UR4, PT ;  /* 0x00000004ff007c0c */ /* 0x000fc8000bf05070 */
[----:B------:R-:W-:-:S13]  /*0f00*/  ISETP.NE.AND.EX P0, PT, RZ, UR5, PT, P0 ;  /* 0x00000005ff007c0c */ /* 0x000fda000bf05300 */
[----:B------:R-:W-:Y:S05]  /*0f10*/  @!P0 BRA `(.L_x_13) ;  /* 0x00000000000c8947 */ /* 0x000fea0003800000 */
[----:B------:R-:W0:Y:S02]  /*0f20*/  LDC.64 R154, c[0x0][0x588] ;  /* 0x00016200ff9a7b82 */ /* 0x000e240000000a00 */
[----:B0-----:R1:W5:Y:S01]  /*0f30*/  LDG.E R154, desc[UR36][R154.64] ;  /* 0x000000249a9a7981 */ /* 0x001362000c1e1900 */
[----:B------:R-:W-:Y:S05]  /*0f40*/  BRA `(.L_x_12) ;  /* 0x0000000000087947 */ /* 0x000fea0003800000 */
.L_x_13:
[----:B------:R-:W-:Y:S02]  /*0f50*/  ULDC UR4, c[0x0][0x580] ;  /* 0x0001600000047ab9 */ /* 0x000fe40000000800 */
[----:B------:R-:W-:-:S07]  /*0f60*/  IMAD.U32 R154, RZ, RZ, UR4 ;  /* 0x00000004ff9a7e24 */ /* 0x000fce000f8e00ff */
.L_x_12:
[----:B------:R-:W-:Y:S02]  /*0f70*/  ULDC.64 UR4, c[0x0][0x5a0] ;  /* 0x0001680000047ab9 */ /* 0x000fe40000000a00 */
[----:B------:R-:W-:-:S04]  /*0f80*/  ISETP.NE.U32.AND P0, PT, RZ, UR4, PT ;  /* 0x00000004ff007c0c */ /* 0x000fc8000bf05070 */
[----:B------:R-:W-:-:S13]  /*0f90*/  ISETP.NE.AND.EX P0, PT, RZ, UR5, PT, P0 ;  /* 0x00000005ff007c0c */ /* 0x000fda000bf05300 */
[----:B------:R-:W-:Y:S05]  /*0fa0*/  @!P0 BRA `(.L_x_14) ;  /* 0x00000000001c8947 */ /* 0x000fea0003800000 */
[----:B0-----:R-:W0:Y:S02]  /*0fb0*/  LDC.64 R4, c[0x0][0x5a0] ;  /* 0x00016800ff047b82 */ /* 0x001e240000000a00 */
[----:B0-----:R-:W2:Y:S02]  /*0fc0*/  LDG.E.64 R4, desc[UR36][R4.64] ;  /* 0x0000002404047981 */ /* 0x001ea4000c1e1b00 */
[----:B--2---:R-:W-:-:S04]  /*0fd0*/  ISETP.NE.U32.AND P0, PT, R4, RZ, PT ;  /* 0x000000ff0400720c */ /* 0x004fc80003f05070 */
[----:B------:R-:W-:-:S13]  /*0fe0*/  ISETP.NE.AND.EX P0, PT, R5, RZ, PT, P0 ;  /* 0x000000ff0500720c */ /* 0x000fda0003f05300 */
[----:B------:R-:W-:Y:S05]  /*0ff0*/  @!P0 BRA `(.L_x_14) ;  /* 0x0000000000088947 */ /* 0x000fea0003800000 */
[----:B-1----:R0:W5:Y:S01]  /*1000*/  LD.E R155, desc[UR36][R4.64] ;  /* 0x00000024049b7980 */ /* 0x002162000c101900 */
[----:B------:R-:W-:Y:S05]  /*1010*/  BRA `(.L_x_15) ;  /* 0x0000000000247947 */ /* 0x000fea0003800000 */
.L_x_14:
[----:B------:R-:W-:Y:S02]  /*1020*/  ULDC.64 UR4, c[0x0][0x590] ;  /* 0x0001640000047ab9 */ /* 0x000fe40000000a00 */
[----:B------:R-:W-:-:S04]  /*1030*/  ISETP.NE.U32.AND P0, PT, RZ, UR4, PT ;  /* 0x00000004ff007c0c */ /* 0x000fc8000bf05070 */
[----:B------:R-:W-:-:S13]  /*1040*/  ISETP.NE.AND.EX P0, PT, RZ, UR5, PT, P0 ;  /* 0x00000005ff007c0c */ /* 0x000fda000bf05300 */
[----:B------:R-:W-:Y:S05]  /*1050*/  @!P0 BRA `(.L_x_16) ;  /* 0x00000000000c8947 */ /* 0x000fea0003800000 */
[----:B0-----:R-:W1:Y:S02]  /*1060*/  LDC.64 R4, c[0x0][0x590] ;  /* 0x00016400ff047b82 */ /* 0x001e640000000a00 */
[----:B-1----:R1:W5:Y:S01]  /*1070*/  LDG.E R155, desc[UR36][R4.64] ;  /* 0x00000024049b7981 */ /* 0x002362000c1e1900 */
[----:B------:R-:W-:Y:S05]  /*1080*/  BRA `(.L_x_15) ;  /* 0x0000000000087947 */ /* 0x000fea0003800000 */
.L_x_16:
[----:B------:R-:W-:Y:S02]  /*1090*/  ULDC UR4, c[0x0][0x584] ;  /* 0x0001610000047ab9 */ /* 0x000fe40000000800 */
[----:B-1----:R-:W-:-:S07]  /*10a0*/  IMAD.U32 R155, RZ, RZ, UR4 ;  /* 0x00000004ff9b7e24 */ /* 0x002fce000f8e00ff */
.L_x_15:
[----:B------:R-:W-:-:S13]  /*10b0*/  LOP3.LUT P0, RZ, R0, 0xff, RZ, 0xc0, !PT ;  /* 0x000000ff00ff7812 */ /* 0x000fda000780c0ff */
[----:B------:R-:W-:Y:S05]  /*10c0*/  @!P0 EXIT ;  /* 0x000000000000894d */ /* 0x000fea0003800000 */
[----:B------:R-:W-:Y:S01]  /*10d0*/  ULDC UR4, c[0x0][0x28c] ;  /* 0x0000a30000047ab9 */ /* 0x000fe20000000800 */
[----:B------:R-:W-:Y:S01]  /*10e0*/  LOP3.LUT R157, R19, 0x1, RZ, 0xfc, !PT ;  /* 0x00000001139d7812 */ /* 0x000fe200078efcff */
[----:B------:R-:W-:Y:S01]  /*10f0*/  UIADD3 UR4, UR4, 0x3f, URZ ;  /* 0x0000003f04047890 */ /* 0x000fe2000fffe03f */
[----:B------:R-:W-:Y:S01]  /*1100*/  UMOV UR38, URZ ;  /* 0x0000003f00267c82 */ /* 0x000fe20008000000 */
[----:B------:R-:W-:Y:S02]  /*1110*/  UMOV UR39, URZ ;  /* 0x0000003f00277c82 */ /* 0x000fe40008000000 */
[----:B------:R-:W-:-:S04]  /*1120*/  USHF.R.S32.HI UR5, URZ, 0x1f, UR4 ;  /* 0x0000001f3f057899 */ /* 0x000fc80008011404 */
[----:B------:R-:W-:-:S04]  /*1130*/  ULEA.HI UR5, UR5, UR4, URZ, 0x6 ;  /* 0x0000000405057291 */ /* 0x000fc8000f8f303f */
[----:B------:R-:W-:-:S12]  /*1140*/  USHF.R.S32.HI UR40, URZ, 0x6, UR5 ;  /* 0x000000063f287899 */ /* 0x000fd80008011405 */
.L_x_290:
[----:B------:R-:W-:Y:S01]  /*1150*/  LOP3.LUT R0, R18, 0x80, RZ, 0xc0, !PT ;  /* 0x0000008012007812 */ /* 0x000fe200078ec0ff */
[----:B--2---:R-:W2:Y:S01]  /*1160*/  S2UR UR7, SR_CgaCtaId ;  /* 0x00000000000779c3 */ /* 0x004ea20000008800 */
[----:B------:R-:W-:Y:S02]  /*1170*/  UMOV UR6, 0x400 ;  /* 0x0000040000067882 */ /* 0x000fe40000000000 */
[----:B------:R-:W-:-:S06]  /*1180*/  SHF.R.U32.HI R0, RZ, 0x7, R0 ;  /* 0x00000007ff007819 */ /* 0x000fcc0000011600 */
[----:B---3--:R-:W3:Y:S01]  /*1190*/  SHFL.IDX PT, R0, R0, RZ, 0x1f ;  /* 0x00001fff00007589 */ /* 0x008ee200000e0000 */
[----:B--2---:R-:W-:Y:S01]  /*11a0*/  ULEA UR6, UR7, UR6, 0x18 ;  /* 0x0000000607067291 */ /* 0x004fe2000f8ec03f */
[----:B---3--:R-:W-:-:S13]  /*11b0*/  R2UR UR4, R0 ;  /* 0x00000000000472ca */ /* 0x008fda00000e0000 */
[----:B------:R-:W-:-:S04]  /*11c0*/  ULEA.HI UR5, UR4, UR4, URZ, 0x1 ;  /* 0x0000000404057291 */ /* 0x000fc8000f8f083f */
[----:B------:R-:W-:-:S04]  /*11d0*/  ULOP3.LUT UR5, UR5, 0x7fffe, URZ, 0xc0, !UPT ;  /* 0x0007fffe05057892 */ /* 0x000fc8000f8ec03f */
[----:B------:R-:W-:-:S03]  /*11e0*/  UIADD3 UR5, UR4, -UR5, URZ ;  /* 0x8000000504057290 */ /* 0x000fc6000fffe03f */
[----:B------:R-:W-:Y:S01]  /*11f0*/  ULDC UR4, c[0x0][0x28c] ;  /* 0x0000a30000047ab9 */ /* 0x000fe20000000800 */
[----:B------:R-:W-:Y:S01]  /*1200*/  ULEA UR5, UR5, UR6, 0xd ;  /* 0x0000000605057291 */ /* 0x000fe2000f8e683f */
[----:B------:R-:W-:-:S03]  /*1210*/  ISETP.LT.AND P0, PT, RZ, UR4, PT ;  /* 0x00000004ff007c0c */ /* 0x000fc6000bf01270 */
[----:B------:R-:W-:-:S04]  /*1220*/  UIADD3 UR5, UR5, 0x100, URZ ;  /* 0x0000010005057890 */ /* 0x000fc8000fffe03f */
[----:B------:R-:W-:-:S04]  /*1230*/  USHF.R.U32.HI UR5, URZ, 0x4, UR5 ;  /* 0x000000043f057899 */ /* 0x000fc80008011605 */
[----:B------:R-:W-:Y:S02]  /*1240*/  ULOP3.LUT UR41, UR5, 0x3fff, URZ, 0xc0, !UPT ;  /* 0x00003fff05297892 */ /* 0x000fe4000f8ec03f */
[----:B-1--4-:R-:W-:Y:S10]  /*1250*/  @P0 BRA `(.L_x_17) ;  /* 0x0000000000400947 */ /* 0x012ff40003800000 */
[----:B------:R-:W-:Y:S01]  /*1260*/  MOV R0, 0x0 ;  /* 0x0000000000007802 */ /* 0x000fe20000000f00 */
[----:B------:R-:W-:Y:S01]  /*1270*/  ULDC.64 UR4, c[0x4][0x68] ;  /* 0x01001a0000047ab9 */ /* 0x000fe20000000a00 */
[----:B------:R-:W-:Y:S01]  /*1280*/  ULDC.64 UR6, c[0x4][0x8] ;  /* 0x0100020000067ab9 */ /* 0x000fe20000000a00 */
[----:B01----:R-:W-:Y:S01]  /*1290*/  IMAD.U32 R4, RZ, RZ, UR4 ;  /* 0x00000004ff047e24 */ /* 0x003fe2000f8e00ff */
[----:B------:R0:W1:Y:S01]  /*12a0*/  LDC.64 R14, c[0x4][R0] ;  /* 0x01000000000e7b82 */ /* 0x0000620000000a00 */
[----:B------:R-:W-:Y:S01]  /*12b0*/  IMAD.U32 R5, RZ, RZ, UR5 ;  /* 0x00000005ff057e24 */ /* 0x000fe2000f8e00ff */
[----:B------:R-:W-:Y:S01]  /*12c0*/  ULDC.64 UR4, c[0x4][0x70] ;  /* 0x01001c0000047ab9 */ /* 0x000fe20000000a00 */
[----:B------:R-:W-:Y:S02]  /*12d0*/  IMAD.U32 R10, RZ, RZ, UR6 ;  /* 0x00000006ff0a7e24 */ /* 0x000fe4000f8e00ff */
[----:B------:R-:W-:Y:S02]  /*12e0*/  IMAD.U32 R6, RZ, RZ, UR4 ;  /* 0x00000004ff067e24 */ /* 0x000fe4000f8e00ff */
[----:B------:R-:W-:-:S02]  /*12f0*/  IMAD.U32 R7, RZ, RZ, UR5 ;  /* 0x00000005ff077e24 */ /* 0x000fc4000f8e00ff */
[----:B------:R-:W-:Y:S02]  /*1300*/  IMAD.U32 R11, RZ, RZ, UR7 ;  /* 0x00000007ff0b7e24 */ /* 0x000fe4000f8e00ff */
[----:B------:R-:W-:Y:S02]  /*1310*/  IMAD.MOV.U32 R8, RZ, RZ, 0x1e1 ;  /* 0x000001e1ff087424 */ /* 0x000fe400078e00ff */
[----:B------:R-:W-:Y:S02]  /*1320*/  IMAD.MOV.U32 R12, RZ, RZ, 0x1 ;  /* 0x00000001ff0c7424 */ /* 0x000fe400078e00ff */
[----:B0-----:R-:W-:-:S07]  /*1330*/  IMAD.MOV.U32 R13, RZ, RZ, RZ ;  /* 0x000000ffff0d7224 */ /* 0x001fce00078e00ff */
[----:B------:R-:W-:-:S07]  /*1340*/  LEPC R20, `(.L_x_17) ;  /* 0x000000001014794e */ /* 0x000fce0000000000 */
[----:B-1---5:R-:W-:Y:S05]  /*1350*/  CALL.ABS.NOINC R14 ;  /* 0x000000000e007343 */ /* 0x022fea0003c00000 */
.L_x_17:
[----:B------:R-:W-:-:S13]  /*1360*/  ISETP.NE.AND P0, PT, R157, 0x3, PT ;  /* 0x000000039d00780c */ /* 0x000fda0003f05270 */
[----:B------:R-:W-:Y:S05]  /*1370*/  @!P0 BRA `(.L_x_18) ;  /* 0x0000000000048947 */ /* 0x000fea0003800000 */
[----:B------:R-:W-:Y:S01]  /*1380*/  BPT.TRAP 0x1 ;  /* 0x000000040000795c */ /* 0x000fe20000300000 */
.L_x_18:
[----:B------:R-:W2:Y:S01]  /*1390*/  S2UR UR5, SR_CgaCtaId ;  /* 0x00000000000579c3 */ /* 0x000ea20000008800 */
[----:B------:R-:W-:Y:S01]  /*13a0*/  UMOV UR4, 0x400 ;  /* 0x0000040000047882 */ /* 0x000fe20000000000 */
[----:B------:R-:W-:Y:S02]  /*13b0*/  IMAD.U32 R0, RZ, RZ, UR38 ;  /* 0x00000026ff007e24 */ /* 0x000fe4000f8e00ff */
[----:B------:R-:W-:-:S03]  /*13c0*/  IMAD.U32 R3, RZ, RZ, UR39 ;  /* 0x00000027ff037e24 */ /* 0x000fc6000f8e00ff */
[----:B------:R-:W-:Y:S01]  /*13d0*/  SHF.L.U32 R0, R0, 0x1f, RZ ;  /* 0x0000001f00007819 */ /* 0x000fe200000006ff */
[----:B--2---:R-:W-:-:S06]  /*13e0*/  ULEA UR4, UR5, UR4, 0x18 ;  /* 0x0000000405047291 */ /* 0x004fcc000f8ec03f */
[----:B------:R-:W-:-:S04]  /*13f0*/  IMAD.U32 R6, RZ, RZ, UR4 ;  /* 0x00000004ff067e24 */ /* 0x000fc8000f8e00ff */
[----:B------:R-:W-:-:S04]  /*1400*/  IMAD R3, R3, 0x8, R6 ;  /* 0x0000000803037824 */ /* 0x000fc800078e0206 */
[----:B------:R2:W3:Y:S01]  /*1410*/  SYNCS.PHASECHK.TRANS64.TRYWAIT P1, [R3+URZ], R0 ;  /* 0x00000000030075a7 */ /* 0x0004e2000802017f */
[----:B------:R-:W-:Y:S05]  /*1420*/  @!P0 BRA `(.L_x_19) ;  /* 0x0000000000048947 */ /* 0x000fea0003800000 */
[----:B------:R-:W-:Y:S01]  /*1430*/  BPT.TRAP 0x1 ;  /* 0x000000040000795c */ /* 0x000fe20000300000 */
.L_x_19:
[----:B---3--:R-:W-:Y:S05]  /*1440*/  @P1 BRA `(.L_x_20) ;  /* 0x0000000000081947 */ /* 0x008fea0003800000 */
[----:B------:R-:W3:Y:S02]  /*1450*/  SYNCS.PHASECHK.TRANS64.TRYWAIT P1, [R3+URZ], R0 ;  /* 0x00000000030075a7 */ /* 0x000ee4000802017f */
[----:B---3--:R-:W-:Y:S05]  /*1460*/  @!P1 BRA `(.L_x_21) ;  /* 0x000000a400bc9947 */ /* 0x008fea0003800000 */
.L_x_20:
[----:B------:R-:W-:-:S04]  /*1470*/  UISETP.LT.AND UP0, UPT, UR40, 0x1, UPT ;  /* 0x000000012800788c */ /* 0x000fc8000bf01270 */
[----:B------:R-:W-:-:S06]  /*1480*/  USEL UR4, UR40, 0x1, UP0 ;  /* 0x0000000128047887 */ /* 0x000fcc0008000000 */
[----:B--23--:R-:W-:Y:S01]  /*1490*/  IMAD.U32 R0, RZ, RZ, UR4 ;  /* 0x00000004ff007e24 */ /* 0x00cfe2000f8e00ff */
[----:B------:R-:W-:Y:S05]  /*14a0*/  WARPSYNC.ALL ;  /* 0x0000000000007948 */ /* 0x000fea0003800000 */
[----:B------:R-:W-:-:S04]  /*14b0*/  IADD3 R0, -R0, UR40, RZ ;  /* 0x0000002800007c10 */ /* 0x000fc8000fffe1ff */
[----:B------:R-:W-:Y:S02]  /*14c0*/  ISETP.GE.AND P1, PT, R0, 0x1, PT ;  /* 0x000000010000780c */ /* 0x000fe40003f26270 */
[----:B------:R-:W-:Y:S01]  /*14d0*/  R2UR UR4, R6 ;  /* 0x00000000060472ca */ /* 0x000fe200000e0000 */
[----:B------:R-:W-:Y:S01]  /*14e0*/  WARPGROUP.ARRIVE ;  /* 0x00000000000079c5 */ /* 0x000fe20000000000 */
[----:B------:R-:W-:Y:S01]  /*14f0*/  UMOV UR9, 0x40000040 ;  /* 0x4000004000097882 */ /* 0x000fe20000000000 */
[----:B------:R-:W-:-:S10]  /*1500*/  UMOV UR11, 0x40000040 ;  /* 0x40000040000b7882 */ /* 0x000fd40000000000 */
[----:B------:R-:W-:-:S04]  /*1510*/  UIADD3 UR4, UR4, 0x10100, URZ ;  /* 0x0001010004047890 */ /* 0x000fc8000fffe03f */
[----:B------:R-:W-:-:S04]  /*1520*/  USHF.R.U32.HI UR4, URZ, 0x4, UR4 ;  /* 0x000000043f047899 */ /* 0x000fc80008011604 */
[----:B------:R-:W-:Y:S02]  /*1530*/  ULOP3.LUT UR5, UR4, 0x3fff, URZ, 0xc0, !UPT ;  /* 0x00003fff04057892 */ /* 0x000fe4000f8ec03f */
[----:B------:R-:W-:Y:S02]  /*1540*/  ULOP3.LUT UR4, UR41, 0x10000, URZ, 0xfc, !UPT ;  /* 0x0001000029047892 */ /* 0x000fe4000f8efc3f */
[----:B------:R-:W-:Y:S02]  /*1550*/  ULOP3.LUT UR5, UR5, 0x10000, URZ, 0xfc, !UPT ;  /* 0x0001000005057892 */ /* 0x000fe4000f8efc3f */
[----:B------:R-:W-:Y:S02]  /*1560*/  ULEA UR6, UR39, UR4, 0xb ;  /* 0x0000000427067291 */ /* 0x000fe4000f8e583f */
[----:B------:R-:W-:-:S05]  /*1570*/  ULEA UR7, UR39, UR5, 0xc ;  /* 0x0000000527077291 */ /* 0x000fca000f8e603f */
[----:B------:R-:W-:Y:S02]  /*1580*/  UMOV UR8, UR6 ;  /* 0x0000000600087c82 */ /* 0x000fe40008000000 */
[----:B------:R-:W-:Y:S02]  /*1590*/  UMOV UR10, UR7 ;  /* 0x00000007000a7c82 */ /* 0x000fe40008000000 */
[----:B------:R-:W-:Y:S01]  /*15a0*/  HGMMA.64x256x8.F32.TF32 R24, gdesc[UR8], RZ, !UPT, gsb0 ;  /* 0x07e00000081879f0 */ /* 0x000fe2000c0028ff */
[----:B------:R-:W-:Y:S02]  /*15b0*/  UIADD3 UR8, UR6, 0x2, URZ ;  /* 0x0000000206087890 */ /* 0x000fe4000fffe03f */
[----:B------:R-:W-:Y:S01]  /*15c0*/  UIADD3 UR10, UR7, 0x2, URZ ;  /* 0x00000002070a7890 */ /* 0x000fe2000fffe03f */
[----:B------:R-:W-:Y:S01]  /*15d0*/  UMOV UR9, 0x40000040 ;  /* 0x4000004000097882 */ /* 0x000fe20000000000 */
[----:B------:R-:W-:Y:S01]  /*15e0*/  UMOV UR11, 0x40000040 ;  /* 0x40000040000b7882 */ /* 0x000fe20000000000 */
[----:B------:R-:W-:-:S02]  /*15f0*/  WARPGROUP.DEPBAR.LE gsb0, 0x0 ;  /* 0x00008000000079c5 */ /* 0x000fc40000010000 */
[----:B------:R-:W-:-:S15]  /*1600*/  WARPGROUP.ARRIVE ;  /* 0x00000000000079c5 */ /* 0x000fde0000000000 */
[----:B------:R-:W-:-:S05]  /*1610*/  NOP ;  /* 0x0000000000007918 */ /* 0x000fca0000000000 */
[----:B------:R-:W-:Y:S01]  /*1620*/  HGMMA.64x256x8.F32.TF32 R24, gdesc[UR8], R24, gsb0 ;  /* 0x07e00000081879f0 */ /* 0x000fe20008002818 */
[----:B------:R-:W-:Y:S02]  /*1630*/  UIADD3 UR8, UR6, 0x4, URZ ;  /* 0x0000000406087890 */ /* 0x000fe4000fffe03f */
[----:B------:R-:W-:Y:S01]  /*1640*/  UIADD3 UR10, UR7, 0x4, URZ ;  /* 0x00000004070a7890 */ /* 0x000fe2000fffe03f */
[----:B------:R-:W-:Y:S01]  /*1650*/  UMOV UR9, 0x40000040 ;  /* 0x4000004000097882 */ /* 0x000fe20000000000 */
[----:B------:R-:W-:Y:S01]  /*1660*/  UMOV UR11, 0x40000040 ;  /* 0x40000040000b7882 */ /* 0x000fe20000000000 */
[----:B------:R-:W-:Y:S02]  /*1670*/  WARPGROUP.DEPBAR.LE gsb0, 0x0 ;  /* 0x00008000000079c5 */ /* 0x000fe40000010000 */
        /* <DEDUP_REMOVED lines=42> */
[----:B------:R-:W-:Y:S03]  /*1920*/  HGMMA.64x256x8.F32.TF32 R24, gdesc[UR8], R24, gsb0 ;  /* 0x07e00000081879f0 */ /* 0x000fe60008002818 */
[----:B------:R-:W-:Y:S02]  /*1930*/  WARPGROUP.DEPBAR.LE gsb0, 0x0 ;  /* 0x00008000000079c5 */ /* 0x000fe40000010000 */
[----:B------:R-:W-:Y:S05]  /*1940*/  @!P1 BRA `(.L_x_22) ;  /* 0x0000000400b09947 */ /* 0x000fea0003800000 */
[----:B------:R-:W-:Y:S02]  /*1950*/  UIADD3 UR6, UR39, 0x1, URZ ;  /* 0x0000000127067890 */ /* 0x000fe4000fffe03f */
[----:B------:R-:W-:Y:S02]  /*1960*/  IMAD.U32 R3, RZ, RZ, UR39 ;  /* 0x00000027ff037e24 */ /* 0x000fe4000f8e00ff */
[----:B------:R-:W-:-:S04]  /*1970*/  UISETP.NE.AND UP0, UPT, UR6, 0x2, UPT ;  /* 0x000000020600788c */ /* 0x000fc8000bf05270 */
[----:B------:R-:W-:Y:S02]  /*1980*/  USEL UR7, URZ, 0x1, UP0 ;  /* 0x000000013f077887 */ /* 0x000fe40008000000 */
[----:B------:R-:W-:Y:S02]  /*1990*/  USEL UR6, UR6, URZ, UP0 ;  /* 0x0000003f06067287 */ /* 0x000fe40008000000 */
[----:B------:R-:W-:-:S06]  /*19a0*/  ULOP3.LUT UR7, UR38, UR7, URZ, 0x3c, !UPT ;  /* 0x0000000726077292 */ /* 0x000fcc000f8e3c3f */
[----:B------:R-:W-:-:S07]  /*19b0*/  IMAD.U32 R7, RZ, RZ, UR7 ;  /* 0x00000007ff077e24 */ /* 0x000fce000f8e00ff */
.L_x_29:
[----:B------:R-:W-:Y:S05]  /*19c0*/  @!P0 BRA `(.L_x_23) ;  /* 0x0000000000048947 */ /* 0x000fea0003800000 */
[----:B------:R-:W-:Y:S01]  /*19d0*/  BPT.TRAP 0x1 ;  /* 0x000000040000795c */ /* 0x000fe20000300000 */
.L_x_23:
[----:B------:R-:W2:Y:S01]  /*19e0*/  S2UR UR8, SR_CgaCtaId ;  /* 0x00000000000879c3 */ /* 0x000ea20000008800 */
[----:B------:R-:W-:Y:S01]  /*19f0*/  UMOV UR7, 0x400 ;  /* 0x0000040000077882 */ /* 0x000fe20000000000 */
[----:B01----:R-:W-:Y:S01]  /*1a00*/  IMAD.U32 R5, RZ, RZ, UR6 ;  /* 0x00000006ff057e24 */ /* 0x003fe2000f8e00ff */
[----:B------:R-:W-:Y:S01]  /*1a10*/  SHF.L.U32 R4, R7, 0x1f, RZ ;  /* 0x0000001f07047819 */ /* 0x000fe200000006ff */
[----:B--2---:R-:W-:-:S06]  /*1a20*/  ULEA UR7, UR8, UR7, 0x18 ;  /* 0x0000000708077291 */ /* 0x004fcc000f8ec03f */
[----:B------:R-:W-:-:S04]  /*1a30*/  IMAD.U32 R6, RZ, RZ, UR7 ;  /* 0x00000007ff067e24 */ /* 0x000fc8000f8e00ff */
[----:B------:R-:W-:-:S04]  /*1a40*/  IMAD R5, R5, 0x8, R6 ;  /* 0x0000000805057824 */ /* 0x000fc800078e0206 */
[----:B------:R0:W1:Y:S01]  /*1a50*/  SYNCS.PHASECHK.TRANS64.TRYWAIT P1, [R5+URZ], R4 ;  /* 0x00000004050075a7 */ /* 0x000062000802017f */
[----:B------:R-:W-:Y:S05]  /*1a60*/  @!P0 BRA `(.L_x_24) ;  /* 0x0000000000048947 */ /* 0x000fea0003800000 */
[----:B------:R-:W-:Y:S01]  /*1a70*/  BPT.TRAP 0x1 ;  /* 0x000000040000795c */ /* 0x000fe20000300000 */
.L_x_24:
[----:B-1----:R-:W-:Y:S05]  /*1a80*/  @P1 BRA `(.L_x_25) ;  /* 0x0000000000081947 */ /* 0x002fea0003800000 */
[----:B------:R-:W1:Y:S02]  /*1a90*/  SYNCS.PHASECHK.TRANS64.TRYWAIT P1, [R5+URZ], R4 ;  /* 0x00000004050075a7 */ /* 0x000e64000802017f */
[----:B-1----:R-:W-:Y:S05]  /*1aa0*/  @!P1 BRA `(.L_x_26) ;  /* 0x000000a000409947 */ /* 0x002fea0003800000 */
.L_x_25:
[----:B------:R-:W-:Y:S01]  /*1ab0*/  ULEA UR7, UR6, UR4, 0xb ;  /* 0x0000000406077291 */ /* 0x000fe2000f8e583f */
[----:B------:R-:W-:Y:S01]  /*1ac0*/  WARPGROUP.ARRIVE ;  /* 0x00000000000079c5 */ /* 0x000fe20000000000 */
[----:B------:R-:W-:Y:S01]  /*1ad0*/  ULEA UR12, UR6, UR5, 0xc ;  /* 0x00000005060c7291 */ /* 0x000fe2000f8e603f */
[----:B------:R-:W-:Y:S01]  /*1ae0*/  UMOV UR9, 0x40000040 ;  /* 0x4000004000097882 */ /* 0x000fe20000000000 */
[----:B------:R-:W-:-:S03]  /*1af0*/  UMOV UR11, 0x40000040 ;  /* 0x40000040000b7882 */ /* 0x000fc60000000000 */
[----:B------:R-:W-:Y:S02]  /*1b00*/  UMOV UR8, UR7 ;  /* 0x0000000700087c82 */ /* 0x000fe40008000000 */
[----:B------:R-:W-:Y:S02]  /*1b10*/  UMOV UR10, UR12 ;  /* 0x0000000c000a7c82 */ /* 0x000fe40008000000 */
[----:B------:R-:W-:Y:S01]  /*1b20*/  HGMMA.64x256x8.F32.TF32 R24, gdesc[UR8], R24, gsb0 ;  /* 0x07e00000081879f0 */ /* 0x000fe20008002818 */
        /* <DEDUP_REMOVED lines=58> */
[----:B------:R-:W-:Y:S01]  /*1ed0*/  BPT.TRAP 0x1 ;  /* 0x000000040000795c */ /* 0x000fe20000300000 */
.L_x_27:
[----:B------:R-:W-:-:S13]  /*1ee0*/  ISETP.NE.AND P1, PT, R156, RZ, PT ;  /* 0x000000ff9c00720c */ /* 0x000fda0003f25270 */
[----:B01----:R-:W-:-:S04]  /*1ef0*/  @P1 IMAD R4, R3, 0x8, R6 ;  /* 0x0000000803041824 */ /* 0x003fc800078e0206 */
[----:B------:R-:W-:-:S05]  /*1f00*/  @P1 VIADD R5, R4, 0x10 ;  /* 0x0000001004051836 */ /* 0x000fca0000000000 */
[----:B------:R-:W-:-:S04]  /*1f10*/  @P1 PRMT R5, R22, 0x654, R5 ;  /* 0x0000065416051816 */ /* 0x000fc80000000005 */
[----:B------:R0:W-:Y:S01]  /*1f20*/  @P1 SYNCS.ARRIVE.TRANS64.RED.A1T0 RZ, [R5+URZ], RZ ;  /* 0x000000ff05ff19a7 */ /* 0x0001e2000810043f */
[----:B------:R-:W-:-:S13]  /*1f30*/  ISETP.GT.U32.AND P1, PT, R19, 0x1, PT ;  /* 0x000000011300780c */ /* 0x000fda0003f24070 */
[----:B0-----:R-:W-:Y:S05]  /*1f40*/  @P1 BRA `(.L_x_28) ;  /* 0x0000000000041947 */ /* 0x001fea0003800000 */
[----:B------:R-:W-:Y:S01]  /*1f50*/  BPT.TRAP 0x1 ;  /* 0x000000040000795c */ /* 0x000fe20000300000 */
.L_x_28:
[----:B------:R-:W-:Y:S01]  /*1f60*/  UIADD3 UR6, UR6, 0x1, URZ ;  /* 0x0000000106067890 */ /* 0x000fe2000fffe03f */
[C---:B------:R-:W-:Y:S01]  /*1f70*/  ISETP.GT.AND P2, PT, R0.reuse, 0x1, PT ;  /* 0x000000010000780c */ /* 0x040fe20003f44270 */
[----:B------:R-:W-:Y:S02]  /*1f80*/  VIADD R3, R3, 0x1 ;  /* 0x0000000103037836 */ /* 0x000fe40000000000 */
[----:B------:R-:W-:Y:S01]  /*1f90*/  UISETP.NE.AND UP0, UPT, UR6, 0x2, UPT ;  /* 0x000000020600788c */ /* 0x000fe2000bf05270 */
[----:B------:R-:W-:Y:S02]  /*1fa0*/  VIADD R0, R0, 0xffffffff ;  /* 0xffffffff00007836 */ /* 0x000fe40000000000 */
[C---:B------:R-:W-:Y:S01]  /*1fb0*/  ISETP.NE.AND P1, PT, R3.reuse, 0x2, PT ;  /* 0x000000020300780c */ /* 0x040fe20003f25270 */
[----:B------:R-:W-:Y:S02]  /*1fc0*/  USEL UR7, URZ, 0x1, UP0 ;  /* 0x000000013f077887 */ /* 0x000fe40008000000 */
[----:B------:R-:W-:Y:S01]  /*1fd0*/  USEL UR6, UR6, URZ, UP0 ;  /* 0x0000003f06067287 */ /* 0x000fe20008000000 */
[----:B------:R-:W-:-:S03]  /*1fe0*/  SEL R3, R3, RZ, P1 ;  /* 0x000000ff03037207 */ /* 0x000fc60000800000 */
[----:B------:R-:W-:Y:S01]  /*1ff0*/  LOP3.LUT R7, R7, UR7, RZ, 0x3c, !PT ;  /* 0x0000000707077c12 */ /* 0x000fe2000f8e3cff */
[----:B------:R-:W-:Y:S07]  /*2000*/  @P2 BRA `(.L_x_29) ;  /* 0xfffffff8006c2947 */ /* 0x000fee000383ffff */
.L_x_22:
[----:B------:R-:W2:Y:S02]  /*2010*/  LDC R0, c[0x0][0x28c] ;  /* 0x0000a300ff007b82 */ /* 0x000ea40000000800 */
[----:B--2---:R-:W-:-:S13]  /*2020*/  ISETP.GE.AND P1, PT, R0, 0x1, PT ;  /* 0x000000010000780c */ /* 0x004fda0003f26270 */
[----:B------:R-:W-:Y:S05]  /*2030*/  @!P1 BRA `(.L_x_30) ;  /* 0x0000000000409947 */ /* 0x000fea0003800000 */
[----:B------:R-:W-:Y:S05]  /*2040*/  @!P0 BRA `(.L_x_31) ;  /* 0x0000000000048947 */ /* 0x000fea0003800000 */
[----:B------:R-:W-:Y:S01]  /*2050*/  BPT.TRAP 0x1 ;  /* 0x000000040000795c */ /* 0x000fe20000300000 */
.L_x_31:
[----:B------:R-:W-:Y:S01]  /*2060*/  ISETP.NE.AND P0, PT, R156, RZ, PT ;  /* 0x000000ff9c00720c */ /* 0x000fe20003f05270 */
[----:B------:R-:W-:-:S12]  /*2070*/  UISETP.LT.AND UP1, UPT, UR40, 0x1, UPT ;  /* 0x000000012800788c */ /* 0x000fd8000bf21270 */
[----:B------:R-:W-:-:S05]  /*2080*/  VOTEU.ANY UP0, P0 ;  /* 0x00000000003f7886 */ /* 0x000fca0000000100 */
[----:B------:R-:W-:-:S04]  /*2090*/  @UP0 USEL UR4, UR40, 0x1, UP1 ;  /* 0x0000000128040887 */ /* 0x000fc80008800000 */
[----:B------:R-:W-:-:S06]  /*20a0*/  @UP0 UIADD3 UR4, UR39, UR40, -UR4 ;  /* 0x0000002827040290 */ /* 0x000fcc000fffe804 */
[----:B------:R-:W-:-:S04]  /*20b0*/  IMAD.U32 R0, RZ, RZ, UR4 ;  /* 0x00000004ff007e24 */ /* 0x000fc8000f8e00ff */
[----:B------:R-:W-:-:S05]  /*20c0*/  @P0 IMAD.SHL.U32 R0, R0, 0x8, RZ ;  /* 0x0000000800000824 */ /* 0x000fca00078e00ff */
[----:B------:R-:W-:-:S04]  /*20d0*/  @P0 LOP3.LUT R0, R0, 0x8, RZ, 0xc0, !PT ;  /* 0x0000000800000812 */ /* 0x000fc800078ec0ff */
[----:B------:R-:W-:-:S04]  /*20e0*/  @P0 IADD3 R3, R6, 0x10, R0 ;  /* 0x0000001006030810 */ /* 0x000fc80007ffe000 */
[----:B------:R-:W-:-:S04]  /*20f0*/  @P0 PRMT R3, R22, 0x654, R3 ;  /* 0x0000065416030816 */ /* 0x000fc80000000003 */
[----:B------:R2:W-:Y:S01]  /*2100*/  @P0 SYNCS.ARRIVE.TRANS64.RED.A1T0 RZ, [R3+URZ], RZ ;  /* 0x000000ff03ff09a7 */ /* 0x0005e2000810043f */
[----:B------:R-:W-:-:S13]  /*2110*/  ISETP.GT.U32.AND P0, PT, R19, 0x1, PT ;  /* 0x000000011300780c */ /* 0x000fda0003f04070 */
[----:B--2---:R-:W-:Y:S05]  /*2120*/  @P0 BRA `(.L_x_30) ;  /* 0x0000000000040947 */ /* 0x004fea0003800000 */
[----:B------:R-:W-:Y:S01]  /*2130*/  BPT.TRAP 0x1 ;  /* 0x000000040000795c */ /* 0x000fe20000300000 */
.L_x_30:
[----:B------:R-:W2:Y:S01]  /*2140*/  LDC R7, c[0x0][0x288] ;  /* 0x0000a200ff077b82 */ /* 0x000ea20000000800 */
[--C-:B------:R-:W-:Y:S01]  /*2150*/  SHF.R.U32.HI R0, RZ, 0x2, R18.reuse ;  /* 0x00000002ff007819 */ /* 0x100fe20000011612 */
[----:B------:R-:W-:Y:S01]  /*2160*/  UIADD3 UR39, UR40, UR39, URZ ;  /* 0x0000002728277290 */ /* 0x000fe2000fffe03f */
[----:B01----:R-:W-:Y:S01]  /*2170*/  LOP3.LUT R4, R18, 0x60, RZ, 0xc0, !PT ;  /* 0x0000006012047812 */ /* 0x003fe200078ec0ff */
[----:B------:R-:W-:Y:S01]  /*2180*/  ULDC UR8, c[0x0][0x284] ;  /* 0x0000a10000087ab9 */ /* 0x000fe20000000800 */
[----:B------:R-:W-:Y:S01]  /*2190*/  SHF.R.U32.HI R5, RZ, 0x7, R18 ;  /* 0x00000007ff057819 */ /* 0x000fe20000011612 */
[----:B------:R-:W-:Y:S01]  /*21a0*/  USHF.R.U32.HI UR4, URZ, 0x1, UR39 ;  /* 0x000000013f047899 */ /* 0x000fe20008011627 */
[----:B------:R-:W-:Y:S01]  /*21b0*/  LOP3.LUT R3, R0, 0x7, RZ, 0xc0, !PT ;  /* 0x0000000700037812 */ /* 0x000fe200078ec0ff */
[----:B------:R-:W-:Y:S01]  /*21c0*/  UISETP.GT.U32.AND UP1, UPT, UR39, 0x1, UPT ;  /* 0x000000012700788c */ /* 0x000fe2000bf24070 */
[----:B------:R-:W-:Y:S01]  /*21d0*/  SHF.R.U32.HI R10, RZ, 0x1, R4 ;  /* 0x00000001ff0a7819 */ /* 0x000fe20000011604 */
[----:B------:R-:W-:Y:S01]  /*21e0*/  IMAD.SHL.U32 R4, R18, 0x2, RZ ;  /* 0x0000000212047824 */ /* 0x000fe200078e00ff */
[----:B------:R-:W-:Y:S01]  /*21f0*/  LOP3.LUT R0, R5, 0x1, RZ, 0xc0, !PT ;  /* 0x0000000105007812 */ /* 0x000fe200078ec0ff */
[----:B------:R-:W-:Y:S01]  /*2200*/  ULOP3.LUT UR4, UR4, 0x1, URZ, 0xc0, !UPT ;  /* 0x0000000104047892 */ /* 0x000fe2000f8ec03f */
[----:B------:R-:W-:Y:S01]  /*2210*/  IADD3 R5, RZ, -R10, -R3 ;  /* 0x8000000aff057210 */ /* 0x000fe20007ffe803 */
[----:B------:R-:W-:Y:S01]  /*2220*/  ULDC.64 UR6, c[0x0][0x5d0] ;  /* 0x0001740000067ab9 */ /* 0x000fe20000000a00 */
[----:B------:R-:W-:Y:S01]  /*2230*/  LOP3.LUT R9, R4, 0x6, RZ, 0xc0, !PT ;  /* 0x0000000604097812 */ /* 0x000fe200078ec0ff */
[C---:B------:R-:W-:Y:S01]  /*2240*/  IMAD.SHL.U32 R6, R0.reuse, 0x40, RZ ;  /* 0x0000004000067824 */ /* 0x040fe200078e00ff */
[----:B------:R-:W-:Y:S01]  /*2250*/  UISETP.NE.U32.AND UP0, UPT, UR4, 0x1, UPT ;  /* 0x000000010400788c */ /* 0x000fe2000bf05070 */
[----:B------:R-:W-:Y:S01]  /*2260*/  IMAD R11, R0, -0x40, R5 ;  /* 0xffffffc0000b7824 */ /* 0x000fe200078e0205 */
[----:B------:R-:W-:Y:S01]  /*2270*/  LOP3.LUT R0, R18, 0x3, RZ, 0xc0, !PT ;  /* 0x0000000312007812 */ /* 0x000fe200078ec0ff */
[----:B------:R-:W-:Y:S01]  /*2280*/  UISETP.LT.U32.AND UP1, UPT, UR40, 0x2, UP1 ;  /* 0x000000022800788c */ /* 0x000fe20008f21070 */
[----:B------:R-:W-:Y:S01]  /*2290*/  PRMT R8, R9, 0x6540, R152 ;  /* 0x0000654009087816 */ /* 0x000fe20000000098 */
[----:B------:R-:W-:Y:S01]  /*22a0*/  IMAD.SHL.U32 R152, R152, 0x100, RZ ;  /* 0x0000010098987824 */ /* 0x000fe200078e00ff */
[----:B------:R-:W-:Y:S01]  /*22b0*/  SHF.R.S32.HI R21, RZ, 0x1f, R23 ;  /* 0x0000001fff157819 */ /* 0x000fe20000011417 */
[----:B--2---:R-:W-:Y:S01]  /*22c0*/  IMAD R13, R0, -0x2, R7 ;  /* 0xfffffffe000d7824 */ /* 0x004fe200078e0207 */
[----:B------:R-:W-:Y:S01]  /*22d0*/  UISETP.GT.U32.AND UP0, UPT, UR40, 0x1, !UP0 ;  /* 0x000000012800788c */ /* 0x000fe2000c704070 */
[----:B------:R-:W-:Y:S01]  /*22e0*/  IMAD.SHL.U32 R0, R153, 0x80, RZ ;  /* 0x0000008099007824 */ /* 0x000fe200078e00ff */
[----:B------:R-:W-:Y:S01]  /*22f0*/  ISETP.GE.AND P0, PT, R152, R7, PT ;  /* 0x000000079800720c */ /* 0x000fe20003f06270 */
[----:B------:R-:W-:Y:S01]  /*2300*/  IMAD R4, R21, UR6, RZ ;  /* 0x0000000615047c24 */ /* 0x000fe2000f8e02ff */
[----:B------:R-:W-:Y:S01]  /*2310*/  SHF.R.S32.HI R9, RZ, 0x1f, R8 ;  /* 0x0000001fff097819 */ /* 0x000fe20000011408 */
[----:B------:R-:W-:Y:S01]  /*2320*/  USEL UR5, URZ, 0x1, !UP1 ;  /* 0x000000013f057887 */ /* 0x000fe2000c800000 */
[----:B------:R-:W-:Y:S01]  /*2330*/  ISETP.GE.OR P0, PT, R0, UR8, P0 ;  /* 0x0000000800007c0c */ /* 0x000fe20008706670 */
[----:B------:R-:W-:Y:S01]  /*2340*/  USEL UR4, URZ, 0x1, !UP0 ;  /* 0x000000013f047887 */ /* 0x000fe2000c000000 */
[----:B------:R-:W-:Y:S01]  /*2350*/  LOP3.LUT R3, R6, 0x40, R3, 0xe2, !PT ;  /* 0x0000004006037812 */ /* 0x000fe200078ee203 */
[----:B------:R-:W-:Y:S01]  /*2360*/  IMAD.WIDE R6, R153, 0x80, RZ ;  /* 0x0000008099067825 */ /* 0x000fe200078e02ff */
[----:B------:R-:W-:Y:S01]  /*2370*/  ULOP3.LUT UR39, UR39, 0x1, URZ, 0xc0, !UPT ;  /* 0x0000000127277892 */ /* 0x000fe2000f8ec03f */
[----:B------:R-:W-:Y:S01]  /*2380*/  IADD3 R0, -R0, UR8, R11 ;  /* 0x0000000800007c10 */ /* 0x000fe2000fffe10b */
[----:B------:R-:W-:Y:S01]  /*2390*/  ULOP3.LUT UR38, UR4, UR38, UR5, 0x96, !UPT ;  /* 0x0000002604267292 */ /* 0x000fe2000f8e9605 */
[C---:B------:R-:W-:Y:S01]  /*23a0*/  IMAD R15, R23.reuse, UR7, R4 ;  /* 0x00000007170f7c24 */ /* 0x040fe2000f8e0204 */
[----:B------:R-:W-:Y:S01]  /*23b0*/  LOP3.LUT R171, R6, R3, R10, 0xfe, !PT ;  /* 0x0000000306ab7212 */ /* 0x000fe200078efe0a */
[----:B------:R-:W-:-:S04]  /*23c0*/  IMAD.WIDE.U32 R4, R23, UR6, R8 ;  /* 0x0000000617047c25 */ /* 0x000fc8000f8e0008 */
[----:B------:R-:W-:Y:S02]  /*23d0*/  IMAD.IADD R5, R5, 0x1, R15 ;  /* 0x0000000105057824 */ /* 0x000fe400078e020f */
[----:B------:R-:W-:Y:S02]  /*23e0*/  IMAD.IADD R3, R13, 0x1, -R152 ;  /* 0x000000010d037824 */ /* 0x000fe400078e0a98 */
[----:B------:R-:W-:Y:S01]  /*23f0*/  IMAD.MOV.U32 R153, RZ, RZ, -0x1 ;  /* 0xffffffffff997424 */ /* 0x000fe200078e00ff */
[----:B------:R-:W-:Y:S06]  /*2400*/  @P0 BRA `(.L_x_32) ;  /* 0x0000007800d80947 */ /* 0x000fec0003800000 */
[----:B------:R-:W0:Y:S01]  /*2410*/  LDC.64 R10, c[0x0][0x5c8] ;  /* 0x00017200ff0a7b82 */ /* 0x000e220000000a00 */
[----:B-----5:R-:W-:Y:S01]  /*2420*/  FSETP.NEU.AND P0, PT, R155, RZ, PT ;  /* 0x000000ff9b00720b */ /* 0x020fe20003f0d000 */
[----:B------:R-:W-:Y:S01]  /*2430*/  BSSY B0, `(.L_x_32) ;  /* 0x00007b3000007945 */ /* 0x000fe20003800000 */
[----:B------:R-:W-:-:S04]  /*2440*/  ISETP.GT.AND P2, PT, R3, RZ, PT ;  /* 0x000000ff0300720c */ /* 0x000fc80003f44270 */
[----:B------:R-:W-:Y:S01]  /*2450*/  ISETP.GT.AND P4, PT, R0, RZ, P2 ;  /* 0x000000ff0000720c */ /* 0x000fe20001784270 */
[-C--:B0-----:R-:W-:Y:S02]  /*2460*/  IMAD R12, R7, R10.reuse, RZ ;  /* 0x0000000a070c7224 */ /* 0x081fe400078e02ff */
[----:B------:R-:W-:-:S04]  /*2470*/  IMAD.WIDE.U32 R162, R171, R10, R4 ;  /* 0x0000000aaba27225 */ /* 0x000fc800078e0004 */
[----:B------:R-:W-:-:S04]  /*2480*/  IMAD R5, R171, R11, R12 ;  /* 0x0000000bab057224 */ /* 0x000fc800078e020c */
[----:B------:R-:W-:Y:S01]  /*2490*/  IMAD.IADD R173, R163, 0x1, R5 ;  /* 0x00000001a3ad7824 */ /* 0x000fe200078e0205 */
[----:B------:R-:W-:Y:S06]  /*24a0*/  @!P0 BRA `(.L_x_33) ;  /* 0x0000005400948947 */ /* 0x000fec0003800000 */
[----:B------:R-:W0:Y:S01]  /*24b0*/  LDC.64 R14, c[0x0][0x5b8] ;  /* 0x00016e00ff0e7b82 */ /* 0x000e220000000a00 */
[----:B------:R-:W-:-:S07]  /*24c0*/  ULDC.64 UR4, c[0x0][0x5c0] ;  /* 0x0001700000047ab9 */ /* 0x000fce0000000a00 */
[----:B------:R-:W1:Y:S08]  /*24d0*/  LDC.64 R168, c[0x0][0x5b0] ;  /* 0x00016c00ffa87b82 */ /* 0x000e700000000a00 */
[----:B------:R-:W2:Y:S01]  /*24e0*/  LDC.64 R12, c[0x0][0x5a8] ;  /* 0x00016a00ff0c7b82 */ /* 0x000ea20000000a00 */
[-C--:B0-----:R-:W-:Y:S02]  /*24f0*/  IMAD R4, R21, R14.reuse, RZ ;  /* 0x0000000e15047224 */ /* 0x081fe400078e02ff */
[----:B------:R-:W-:-:S04]  /*2500*/  IMAD.WIDE.U32 R164, R23, R14, R8 ;  /* 0x0000000e17a47225 */ /* 0x000fc800078e0008 */
[----:B------:R-:W-:Y:S02]  /*2510*/  IMAD R163, R23, R15, R4 ;  /* 0x0000000f17a37224 */ /* 0x000fe400078e0204 */
[-C--:B-1----:R-:W-:Y:S02]  /*2520*/  IMAD R6, R7, R168.reuse, RZ ;  /* 0x000000a807067224 */ /* 0x082fe400078e02ff */
[----:B------:R-:W-:Y:S02]  /*2530*/  IMAD.IADD R21, R165, 0x1, R163 ;  /* 0x00000001a5157824 */ /* 0x000fe400078e02a3 */
[----:B------:R-:W-:Y:S02]  /*2540*/  IMAD.MOV.U32 R20, RZ, RZ, R164 ;  /* 0x000000ffff147224 */ /* 0x000fe400078e00a4 */
[C---:B------:R-:W-:Y:S02]  /*2550*/  IMAD R167, R171.reuse, R169, R6 ;  /* 0x000000a9aba77224 */ /* 0x040fe400078e0206 */
[----:B------:R-:W-:-:S04]  /*2560*/  IMAD.WIDE.U32 R4, R171, R168, R20 ;  /* 0x000000a8ab047225 */ /* 0x000fc800078e0014 */
[----:B------:R-:W-:Y:S01]  /*2570*/  IMAD.IADD R5, R5, 0x1, R167 ;  /* 0x0000000105057824 */ /* 0x000fe200078e02a7 */
[----:B--2---:R-:W-:-:S04]  /*2580*/  LEA R6, P0, R4, R12, 0x2 ;  /* 0x0000000c04067211 */ /* 0x004fc800078010ff */
[----:B------:R-:W-:-:S05]  /*2590*/  LEA.HI.X R7, R4, R13, R5, 0x2, P0 ;  /* 0x0000000d04077211 */ /* 0x000fca00000f1405 */
[----:B------:R0:W2:Y:S01]  /*25a0*/  @P4 LDG.E.LTC128B R15, desc[UR36][R6.64] ;  /* 0x00000024060f4981 */ /* 0x0000a2000c1e1920 */
[----:B------:R-:W-:Y:S01]  /*25b0*/  IMAD.WIDE.U32 R4, R171, R168, R8 ;  /* 0x000000a8ab047225 */ /* 0x000fe200078e0008 */
[----:B------:R-:W-:Y:S01]  /*25c0*/  ISETP.GT.AND P0, PT, R3, 0x1, PT ;  /* 0x000000010300780c */ /* 0x000fe20003f04270 */
[----:B------:R-:W-:Y:S02]  /*25d0*/  BSSY B1, `(.L_x_34) ;  /* 0x0000013000017945 */ /* 0x000fe40003800000 */
[----:B------:R-:W-:Y:S02]  /*25e0*/  IMAD.IADD R5, R167, 0x1, R5 ;  /* 0x00000001a7057824 */ /* 0x000fe400078e0205 */
[----:B------:R-:W-:Y:S02]  /*25f0*/  IMAD.SHL.U32 R160, R168, 0x8, RZ ;  /* 0x00000008a8a07824 */ /* 0x000fe400078e00ff */
[----:B------:R-:W-:Y:S01]  /*2600*/  IMAD.WIDE.U32 R158, R23, R14, R4 ;  /* 0x0000000e179e7225 */ /* 0x000fe200078e0004 */
[----:B------:R-:W-:-:S03]  /*2610*/  LEA R4, P1, R162, UR4, 0x2 ;  /* 0x00000004a2047c11 */ /* 0x000fc6000f8210ff */
[----:B0-----:R-:W-:Y:S01]  /*2620*/  IMAD.IADD R7, R163, 0x1, R159 ;  /* 0x00000001a3077824 */ /* 0x001fe200078e029f */
[----:B------:R-:W-:Y:S02]  /*2630*/  LEA.HI.X R5, R162, UR5, R173, 0x2, P1 ;  /* 0x00000005a2057c11 */ /* 0x000fe400088f14ad */
[----:B------:R-:W-:Y:S02]  /*2640*/  ISETP.GT.AND P1, PT, R0, RZ, P0 ;  /* 0x000000ff0000720c */ /* 0x000fe40000724270 */
[----:B------:R-:W-:-:S04]  /*2650*/  LEA R6, P3, R158, R12, 0x2 ;  /* 0x0000000c9e067211 */ /* 0x000fc800078610ff */
[----:B------:R-:W-:Y:S02]  /*2660*/  LEA.HI.X R7, R158, R13, R7, 0x2, P3 ;  /* 0x0000000d9e077211 */ /* 0x000fe400018f1407 */
[----:B--2---:R-:W-:-:S05]  /*2670*/  LOP3.LUT R152, R15, 0xffffe000, RZ, 0xc0, !PT ;  /* 0xffffe0000f987812 */ /* 0x004fca00078ec0ff */
[----:B------:R-:W-:-:S04]  /*2680*/  FMUL R161, R152, R155 ;  /* 0x0000009b98a17220 */ /* 0x000fc80000400000 */
[----:B------:R-:W-:Y:S01]  /*2690*/  FFMA R175, R24, R154, R161 ;  /* 0x0000009a18af7223 */ /* 0x000fe200000000a1 */
[----:B------:R-:W-:-:S04]  /*26a0*/  SHF.L.U64.HI R161, R168, 0x3, R169 ;  /* 0x00000003a8a17819 */ /* 0x000fc800000102a9 */
[----:B------:R-:W-:Y:S01]  /*26b0*/  F2FP.TF32.F32.PACK_B R175, R175 ;  /* 0x000000afffaf723e */ /* 0x000fe200024050ff */
[----:B------:R-:W-:-:S04]  /*26c0*/  IMAD.WIDE.U32 R160, R171, R168, R160 ;  /* 0x000000a8aba07225 */ /* 0x000fc800078e00a0 */
[----:B------:R0:W-:Y:S01]  /*26d0*/  @P4 STG.E desc[UR36][R4.64], R175 ;  /* 0x000000af04004986 */ /* 0x0001e2000c101924 */
[----:B------:R-:W-:Y:S05]  /*26e0*/  @!P1 BRA `(.L_x_35) ;  /* 0x0000000000049947 */ /* 0x000fea0003800000 */
[----:B------:R1:W5:Y:S02]  /*26f0*/  LDG.E.LTC128B R15, desc[UR36][R6.64+0x4] ;  /* 0x00000424060f7981 */ /* 0x000364000c1e1920 */
.L_x_35:
[----:B------:R-:W-:Y:S05]  /*2700*/  BSYNC B1 ;  /* 0x0000000000017941 */ /* 0x000fea0003800000 */
.L_x_34:
[----:B-----5:R-:W-:Y:S01]  /*2710*/  LOP3.LUT R20, R15, 0xffffe000, RZ, 0xc0, !PT ;  /* 0xffffe0000f147812 */ /* 0x020fe200078ec0ff */
[----:B------:R-:W-:Y:S01]  /*2720*/  IMAD.IADD R167, R167, 0x1, R161 ;  /* 0x00000001a7a77824 */ /* 0x000fe200078e02a1 */
[----:B------:R-:W-:Y:S01]  /*2730*/  IADD3 R164, P3, R164, R160, RZ ;  /* 0x000000a0a4a47210 */ /* 0x000fe20007f7e0ff */
[----:B------:R-:W-:Y:S01]  /*2740*/  IMAD.MOV.U32 R152, RZ, RZ, R15 ;  /* 0x000000ffff987224 */ /* 0x000fe200078e000f */
[----:B------:R-:W-:Y:S01]  /*2750*/  ISETP.GT.AND P2, PT, R0, 0x8, P2 ;  /* 0x000000080000780c */ /* 0x000fe20001744270 */
[----:B------:R-:W-:Y:S02]  /*2760*/  FMUL R20, R20, R155 ;  /* 0x0000009b14147220 */ /* 0x000fe40000400000 */
[----:B------:R-:W-:Y:S02]  /*2770*/  IMAD.X R21, R167, 0x1, R21, P3 ;  /* 0x00000001a7157824 */ /* 0x000fe400018e0615 */
[----:B------:R-:W-:Y:S01]  /*2780*/  FFMA R159, R25, R154, R20 ;  /* 0x0000009a199f7223 */ /* 0x000fe20000000014 */
[----:B------:R-:W-:-:S04]  /*2790*/  LEA R20, P3, R164, R12, 0x2 ;  /* 0x0000000ca4147211 */ /* 0x000fc800078610ff */
[----:B------:R-:W-:Y:S02]  /*27a0*/  F2FP.TF32.F32.PACK_B R159, R159 ;  /* 0x0000009fff9f723e */ /* 0x000fe400024050ff */
[----:B------:R-:W-:-:S03]  /*27b0*/  LEA.HI.X R21, R164, R13, R21, 0x2, P3 ;  /* 0x0000000da4157211 */ /* 0x000fc600018f1415 */
[----:B------:R2:W-:Y:S04]  /*27c0*/  @P1 STG.E desc[UR36][R4.64+0x4], R159 ;  /* 0x0000049f04001986 */ /* 0x0005e8000c101924 */
[----:B------:R-:W3:Y:S01]  /*27d0*/  @P2 LDG.E.LTC128B R152, desc[UR36][R20.64] ;  /* 0x0000002414982981 */ /* 0x000ee2000c1e1920 */
[----:B------:R-:W-:Y:S01]  /*27e0*/  IADD3 R8, P1, R8, R160, RZ ;  /* 0x000000a008087210 */ /* 0x000fe20007f3e0ff */
[----:B------:R-:W-:Y:S01]  /*27f0*/  BSSY B1, `(.L_x_36) ;  /* 0x0000011000017945 */ /* 0x000fe20003800000 */
[----:B------:R-:W-:Y:S02]  /*2800*/  SHF.L.U64.HI R11, R10, 0x5, R11 ;  /* 0x000000050a0b7819 */ /* 0x000fe4000001020b */
[----:B------:R-:W-:Y:S01]  /*2810*/  ISETP.GT.AND P0, PT, R0, 0x8, P0 ;  /* 0x000000080000780c */ /* 0x000fe20000704270 */
[----:B------:R-:W-:Y:S01]  /*2820*/  IMAD.X R9, R9, 0x1, R167, P1 ;  /* 0x0000000109097824 */ /* 0x000fe200008e06a7 */
[----:B------:R-:W-:Y:S01]  /*2830*/  LEA R10, P1, R10, R4, 0x5 ;  /* 0x000000040a0a7211 */ /* 0x000fe200078228ff */
[----:B------:R-:W-:-:S04]  /*2840*/  IMAD.WIDE.U32 R14, R23, R14, R8 ;  /* 0x0000000e170e7225 */ /* 0x000fc800078e0008 */
[----:B------:R-:W-:Y:S01]  /*2850*/  IMAD.X R11, R11, 0x1, R5, P1 ;  /* 0x000000010b0b7824 */ /* 0x000fe200008e0605 */
[----:B------:R-:W-:Y:S01]  /*2860*/  LEA R8, P3, R14, R12, 0x2 ;  /* 0x0000000c0e087211 */ /* 0x000fe200078610ff */
[----:B------:R-:W-:-:S05]  /*2870*/  IMAD.IADD R9, R163, 0x1, R15 ;  /* 0x00000001a3097824 */ /* 0x000fca00078e020f */
[----:B------:R-:W-:Y:S02]  /*2880*/  LEA.HI.X R9, R14, R13, R9, 0x2, P3 ;  /* 0x0000000d0e097211 */ /* 0x000fe400018f1409 */
[----:B---3--:R-:W-:-:S05]  /*2890*/  LOP3.LUT R24, R152, 0xffffe000, RZ, 0xc0, !PT ;  /* 0xffffe00098187812 */ /* 0x008fca00078ec0ff */
[----:B------:R-:W-:-:S04]  /*28a0*/  FMUL R25, R24, R155 ;  /* 0x0000009b18197220 */ /* 0x000fc80000400000 */
[----:B------:R-:W-:-:S05]  /*28b0*/  FFMA R25, R26, R154, R25 ;  /* 0x0000009a1a197223 */ /* 0x000fca0000000019 */
[----:B------:R-:W-:-:S05]  /*28c0*/  F2FP.TF32.F32.PACK_B R25, R25 ;  /* 0x00000019ff19723e */ /* 0x000fca00024050ff */
[----:B------:R2:W-:Y:S01]  /*28d0*/  @P2 STG.E desc[UR36][R10.64], R25 ;  /* 0x000000190a002986 */ /* 0x0005e2000c101924 */
[----:B------:R-:W-:Y:S05]  /*28e0*/  @!P0 BRA `(.L_x_37) ;  /* 0x0000000000048947 */ /* 0x000fea0003800000 */
[----:B------:R3:W5:Y:S02]  /*28f0*/  LDG.E.LTC128B R152, desc[UR36][R8.64+0x4] ;  /* 0x0000042408987981 */ /* 0x000764000c1e1920 */
.L_x_37:
[----:B------:R-:W-:Y:S05]  /*2900*/  BSYNC B1 ;  /* 0x0000000000017941 */ /* 0x000fea0003800000 */
.L_x_36:
[----:B-----5:R-:W-:Y:S01]  /*2910*/  LOP3.LUT R12, R152, 0xffffe000, RZ, 0xc0, !PT ;  /* 0xffffe000980c7812 */ /* 0x020fe200078ec0ff */
[----:B------:R-:W-:Y:S01]  /*2920*/  BSSY B1, `(.L_x_38) ;  /* 0x0000009000017945 */ /* 0x000fe20003800000 */
[----:B------:R-:W-:-:S03]  /*2930*/  ISETP.GT.AND P1, PT, R3, 0x8, PT ;  /* 0x000000080300780c */ /* 0x000fc60003f24270 */
[----:B------:R-:W-:Y:S01]  /*2940*/  FMUL R12, R12, R155 ;  /* 0x0000009b0c0c7220 */ /* 0x000fe20000400000 */
[----:B------:R-:W-:-:S03]  /*2950*/  ISETP.GT.AND P2, PT, R0, RZ, P1 ;  /* 0x000000ff0000720c */ /* 0x000fc60000f44270 */
[----:B------:R-:W-:-:S05]  /*2960*/  FFMA R27, R27, R154, R12 ;  /* 0x0000009a1b1b7223 */ /* 0x000fca000000000c */
[----:B------:R-:W-:-:S05]  /*2970*/  F2FP.TF32.F32.PACK_B R27, R27 ;  /* 0x0000001bff1b723e */ /* 0x000fca00024050ff */
[----:B------:R4:W-:Y:S01]  /*2980*/  @P0 STG.E desc[UR36][R10.64+0x4], R27 ;  /* 0x0000041b0a000986 */ /* 0x0009e2000c101924 */
[----:B------:R-:W-:Y:S05]  /*2990*/  @!P2 BRA `(.L_x_39) ;  /* 0x000000000004a947 */ /* 0x000fea0003800000 */
[----:B------:R0:W5:Y:S02]  /*29a0*/  LDG.E.LTC128B R152, desc[UR36][R6.64+0x20] ;  /* 0x0000202406987981 */ /* 0x000164000c1e1920 */
.L_x_39:
[----:B------:R-:W-:Y:S05]  /*29b0*/  BSYNC B1 ;  /* 0x0000000000017941 */ /* 0x000fea0003800000 */
.L_x_38:
        /* <DEDUP_REMOVED lines=10> */
.L_x_41:
[----:B------:R-:W-:Y:S05]  /*2a60*/  BSYNC B1 ;  /* 0x0000000000017941 */ /* 0x000fea0003800000 */
.L_x_40:
[----:B-----5:R-:W-:Y:S01]  /*2a70*/  LOP3.LUT R12, R152, 0xffffe000, RZ, 0xc0, !PT ;  /* 0xffffe000980c7812 */ /* 0x020fe200078ec0ff */
[----:B------:R-:W-:Y:S01]  /*2a80*/  BSSY B1, `(.L_x_42) ;  /* 0x0000008000017945 */ /* 0x000fe20003800000 */
[----:B------:R-:W-:-:S03]  /*2a90*/  ISETP.GT.AND P1, PT, R0, 0x8, P1 ;  /* 0x000000080000780c */ /* 0x000fc60000f24270 */
[----:B------:R-:W-:-:S04]  /*2aa0*/  FMUL R12, R12, R155 ;  /* 0x0000009b0c0c7220 */ /* 0x000fc80000400000 */
[----:B------:R-:W-:-:S05]  /*2ab0*/  FFMA R29, R29, R154, R12 ;  /* 0x0000009a1d1d7223 */ /* 0x000fca000000000c */
[----:B------:R-:W-:-:S05]  /*2ac0*/  F2FP.TF32.F32.PACK_B R29, R29 ;  /* 0x0000001dff1d723e */ /* 0x000fca00024050ff */
[----:B------:R0:W-:Y:S01]  /*2ad0*/  @P3 STG.E desc[UR36][R4.64+0x24], R29 ;  /* 0x0000241d04003986 */ /* 0x0001e2000c101924 */
[----:B------:R-:W-:Y:S05]  /*2ae0*/  @!P1 BRA `(.L_x_43) ;  /* 0x0000000000049947 */ /* 0x000fea0003800000 */
[----:B------:R0:W5:Y:S02]  /*2af0*/  LDG.E.LTC128B R152, desc[UR36][R8.64+0x20] ;  /* 0x0000202408987981 */ /* 0x000164000c1e1920 */
.L_x_43:
[----:B------:R-:W-:Y:S05]  /*2b00*/  BSYNC B1 ;  /* 0x0000000000017941 */ /* 0x000fea0003800000 */
.L_x_42:
[----:B-----5:R-:W-:Y:S01]  /*2b10*/  LOP3.LUT R12, R152, 0xffffe000, RZ, 0xc0, !PT ;  /* 0xffffe000980c7812 */ /* 0x020fe200078ec0ff */
[----:B------:R-:W-:Y:S01]  /*2b20*/  BSSY B1, `(.L_x_44) ;  /* 0x0000008000017945 */ /* 0x000fe20003800000 */
[----:B------:R-:W-:-:S03]  /*2b30*/  ISETP.GT.AND P0, PT, R0, 0x8, P0 ;  /* 0x000000080000780c */ /* 0x000fc60000704270 */
[----:B0-----:R-:W-:-:S04]  /*2b40*/  FMUL R13, R12, R155 ;  /* 0x0000009b0c0d7220 */ /* 0x001fc80000400000 */
[----:B------:R-:W-:-:S05]  /*2b50*/  FFMA R13, R30, R154, R13 ;  /* 0x0000009a1e0d7223 */ /* 0x000fca000000000d */
[----:B------:R-:W-:-:S05]  /*2b60*/  F2FP.TF32.F32.PACK_B R13, R13 ;  /* 0x0000000dff0d723e */ /* 0x000fca00024050ff */
[----:B------:R0:W-:Y:S01]  /*2b70*/  @P1 STG.E desc[UR36][R10.64+0x20], R13 ;  /* 0x0000200d0a001986 */ /* 0x0001e2000c101924 */
[----:B------:R-:W-:Y:S05]  /*2b80*/  @!P0 BRA `(.L_x_45) ;  /* 0x0000000000048947 */ /* 0x000fea0003800000 */
[----:B------:R0:W5:Y:S02]  /*2b90*/  LDG.E.LTC128B R152, desc[UR36][R8.64+0x24] ;  /* 0x0000242408987981 */ /* 0x000164000c1e1920 */
.L_x_45:
[----:B------:R-:W-:Y:S05]  /*2ba0*/  BSYNC B1 ;  /* 0x0000000000017941 */ /* 0x000fea0003800000 */
.L_x_44:
        /* <DEDUP_REMOVED lines=10> */
.L_x_47:
[----:B------:R-:W-:Y:S05]  /*2c50*/  BSYNC B1 ;  /* 0x0000000000017941 */ /* 0x000fea0003800000 */
.L_x_46:
[----:B-----5:R-:W-:Y:S01]  /*2c60*/  LOP3.LUT R12, R152, 0xffffe000, RZ, 0xc0, !PT ;  /* 0xffffe000980c7812 */ /* 0x020fe200078ec0ff */
[----:B------:R-:W-:Y:S01]  /*2c70*/  BSSY B1, `(.L_x_48) ;  /* 0x0000009000017945 */ /* 0x000fe20003800000 */
[----:B------:R-:W-:-:S03]  /*2c80*/  ISETP.GT.AND P0, PT, R3, 0x11, PT ;  /* 0x000000110300780c */ /* 0x000fc60003f04270 */
[----:B0-----:R-:W-:Y:S01]  /*2c90*/  FMUL R13, R12, R155 ;  /* 0x0000009b0c0d7220 */ /* 0x001fe20000400000 */
[----:B------:R-:W-:-:S03]  /*2ca0*/  ISETP.GT.AND P3, PT, R0, RZ, P0 ;  /* 0x000000ff0000720c */ /* 0x000fc60000764270 */
[----:B------:R-:W-:-:S05]  /*2cb0*/  FFMA R13, R32, R154, R13 ;  /* 0x0000009a200d7223 */ /* 0x000fca000000000d */
[----:B------:R-:W-:-:S05]  /*2cc0*/  F2FP.TF32.F32.PACK_B R13, R13 ;  /* 0x0000000dff0d723e */ /* 0x000fca00024050ff */
[----:B------:R0:W-:Y:S01]  /*2cd0*/  @P2 STG.E desc[UR36][R4.64+0x40], R13 ;  /* 0x0000400d04002986 */ /* 0x0001e2000c101924 */
[----:B------:R-:W-:Y:S05]  /*2ce0*/  @!P3 BRA `(.L_x_49) ;  /* 0x000000000004b947 */ /* 0x000fea0003800000 */
[----:B------:R0:W5:Y:S02]  /*2cf0*/  LDG.E.LTC128B R152, desc[UR36][R6.64+0x44] ;  /* 0x0000442406987981 */ /* 0x000164000c1e1920 */
.L_x_49:
[----:B------:R-:W-:Y:S05]  /*2d00*/  BSYNC B1 ;  /* 0x0000000000017941 */ /* 0x000fea0003800000 */
.L_x_48:
        /* <DEDUP_REMOVED lines=9> */
.L_x_51:
[----:B------:R-:W-:Y:S05]  /*2da0*/  BSYNC B1 ;  /* 0x0000000000017941 */ /* 0x000fea0003800000 */
.L_x_50:
        /* <DEDUP_REMOVED lines=9> */
.L_x_53:
[----:B------:R-:W-:Y:S05]  /*2e40*/  BSYNC B1 ;  /* 0x0000000000017941 */ /* 0x000fea0003800000 */
.L_x_52:
        /* <DEDUP_REMOVED lines=10> */
.L_x_55:
[----:B------:R-:W-:Y:S05]  /*2ef0*/  BSYNC B1 ;  /* 0x0000000000017941 */ /* 0x000fea0003800000 */
.L_x_54:
        /* <DEDUP_REMOVED lines=10> */
.L_x_57:
[----:B------:R-:W-:Y:S05]  /*2fa0*/  BSYNC B1 ;  /* 0x0000000000017941 */ /* 0x000fea0003800000 */
.L_x_56:
        /* <DEDUP_REMOVED lines=9> */
.L_x_59:
[----:B------:R-:W-:Y:S05]  /*3040*/  BSYNC B1 ;  /* 0x0000000000017941 */ /* 0x000fea0003800000 */
.L_x_58:
        /* <DEDUP_REMOVED lines=9> */
.L_x_61:
[----:B------:R-:W-:Y:S05]  /*30e0*/  BSYNC B1 ;  /* 0x0000000000017941 */ /* 0x000fea0003800000 */
.L_x_60:
        /* <DEDUP_REMOVED lines=10> */
.L_x_63:
[----:B------:R-:W-:Y:S05]  /*3190*/  BSYNC B1 ;  /* 0x0000000000017941 */ /* 0x000fea0003800000 */
.L_x_62:
        /* <DEDUP_REMOVED lines=10> */
.L_x_65:
[----:B------:R-:W-:Y:S05]  /*3240*/  BSYNC B1 ;  /* 0x0000000000017941 */ /* 0x000fea0003800000 */
.L_x_64:
        /* <DEDUP_REMOVED lines=9> */
.L_x_67:
[----:B------:R-:W-:Y:S05]  /*32e0*/  BSYNC B1 ;  /* 0x0000000000017941 */ /* 0x000fea0003800000 */
.L_x_66:
        /* <DEDUP_REMOVED lines=9> */
.L_x_69:
[----:B------:R-:W-:Y:S05]  /*3380*/  BSYNC B1 ;  /* 0x0000000000017941 */ /* 0x000fea0003800000 */
.L_x_68:
        /* <DEDUP_REMOVED lines=10> */
.L_x_71:
[----:B------:R-:W-:Y:S05]  /*3430*/  BSYNC B1 ;  /* 0x0000000000017941 */ /* 0x000fea0003800000 */
.L_x_70:
        /* <DEDUP_REMOVED lines=10> */
.L_x_73:
[----:B------:R-:W-:Y:S05]  /*34e0*/  BSYNC B1 ;  /* 0x0000000000017941 */ /* 0x000fea0003800000 */
.L_x_72:
        /* <DEDUP_REMOVED lines=9> */
.L_x_75:
[----:B------:R-:W-:Y:S05]  /*3580*/  BSYNC B1 ;  /* 0x0000000000017941 */ /* 0x000fea0003800000 */
.L_x_74:
        /* <DEDUP_REMOVED lines=9> */
.L_x_77:
[----:B------:R-:W-:Y:S05]  /*3620*/  BSYNC B1 ;  /* 0x0000000000017941 */ /* 0x000fea0003800000 */
.L_x_76:
        /* <DEDUP_REMOVED lines=10> */
.L_x_79:
[----:B------:R-:W-:Y:S05]  /*36d0*/  BSYNC B1 ;  /* 0x0000000000017941 */ /* 0x000fea0003800000 */
.L_x_78:
        /* <DEDUP_REMOVED lines=10> */
.L_x_81:
[----:B------:R-:W-:Y:S05]  /*3780*/  BSYNC B1 ;  /* 0x0000000000017941 */ /* 0x000fea0003800000 */
.L_x_80:
        /* <DEDUP_REMOVED lines=9> */
.L_x_83:
[----:B------:R-:W-:Y:S05]  /*3820*/  BSYNC B1 ;  /* 0x0000000000017941 */ /* 0x000fea0003800000 */
.L_x_82:
        /* <DEDUP_REMOVED lines=9> */
.L_x_85:
[----:B------:R-:W-:Y:S05]  /*38c0*/  BSYNC B1 ;  /* 0x0000000000017941 */ /* 0x000fea0003800000 */
.L_x_84:
        /* <DEDUP_REMOVED lines=10> */
.L_x_87:
[----:B------:R-:W-:Y:S05]  /*3970*/  BSYNC B1 ;  /* 0x0000000000017941 */ /* 0x000fea0003800000 */
.L_x_86:
        /* <DEDUP_REMOVED lines=10> */
.L_x_89:
[----:B------:R-:W-:Y:S05]  /*3a20*/  BSYNC B1 ;  /* 0x0000000000017941 */ /* 0x000fea0003800000 */
.L_x_88:
        /* <DEDUP_REMOVED lines=9> */
.L_x_91:
[----:B------:R-:W-:Y:S05]  /*3ac0*/  BSYNC B1 ;  /* 0x0000000000017941 */ /* 0x000fea0003800000 */
.L_x_90:
        /* <DEDUP_REMOVED lines=9> */
.L_x_93:
[----:B------:R-:W-:Y:S05]  /*3b60*/  BSYNC B1 ;  /* 0x0000000000017941 */ /* 0x000fea0003800000 */
.L_x_92:
        /* <DEDUP_REMOVED lines=10> */
.L_x_95:
[----:B------:R-:W-:Y:S05]  /*3c10*/  BSYNC B1 ;  /* 0x0000000000017941 */ /* 0x000fea0003800000 */
.L_x_94:
        /* <DEDUP_REMOVED lines=10> */
.L_x_97:
[----:B------:R-:W-:Y:S05]  /*3cc0*/  BSYNC B1 ;  /* 0x0000000000017941 */ /* 0x000fea0003800000 */
.L_x_96:
        /* <DEDUP_REMOVED lines=9> */
.L_x_99:
[----:B------:R-:W-:Y:S05]  /*3d60*/  BSYNC B1 ;  /* 0x0000000000017941 */ /* 0x000fea0003800000 */
.L_x_98:
        /* <DEDUP_REMOVED lines=9> */
.L_x_101:
[----:B------:R-:W-:Y:S05]  /*3e00*/  BSYNC B1 ;  /* 0x0000000000017941 */ /* 0x000fea0003800000 */
.L_x_100:
        /* <DEDUP_REMOVED lines=10> */
.L_x_103:
[----:B------:R-:W-:Y:S05]  /*3eb0*/  BSYNC B1 ;  /* 0x0000000000017941 */ /* 0x000fea0003800000 */
.L_x_102:
        /* <DEDUP_REMOVED lines=10> */
.L_x_105:
[----:B------:R-:W-:Y:S05]  /*3f60*/  BSYNC B1 ;  /* 0x0000000000017941 */ /* 0x000fea0003800000 */
.L_x_104:
        /* <DEDUP_REMOVED lines=9> */
.L_x_107:
[----:B------:R-:W-:Y:S05]  /*4000*/  BSYNC B1 ;  /* 0x0000000000017941 */ /* 0x000fea0003800000 */
.L_x_106:
        /* <DEDUP_REMOVED lines=9> */
.L_x_109:
[----:B------:R-:W-:Y:S05]  /*40a0*/  BSYNC B1 ;  /* 0x0000000000017941 */ /* 0x000fea0003800000 */
.L_x_108:
        /* <DEDUP_REMOVED lines=10> */
.L_x_111:
[----:B------:R-:W-:Y:S05]  /*4150*/  BSYNC B1 ;  /* 0x0000000000017941 */ /* 0x000fea0003800000 */
.L_x_110:
        /* <DEDUP_REMOVED lines=10> */
.L_x_113:
[----:B------:R-:W-:Y:S05]  /*4200*/  BSYNC B1 ;  /* 0x0000000000017941 */ /* 0x000fea0003800000 */
.L_x_112:
        /* <DEDUP_REMOVED lines=9> */
.L_x_115:
[----:B------:R-:W-:Y:S05]  /*42a0*/  BSYNC B1 ;  /* 0x0000000000017941 */ /* 0x000fea0003800000 */
.L_x_114:
        /* <DEDUP_REMOVED lines=9> */
.L_x_117:
[----:B------:R-:W-:Y:S05]  /*4340*/  BSYNC B1 ;  /* 0x0000000000017941 */ /* 0x000fea0003800000 */
.L_x_116:
        /* <DEDUP_REMOVED lines=10> */
.L_x_119:
[----:B------:R-:W-:Y:S05]  /*43f0*/  BSYNC B1 ;  /* 0x0000000000017941 */ /* 0x000fea0003800000 */
.L_x_118:
        /* <DEDUP_REMOVED lines=10> */
.L_x_121:
[----:B------:R-:W-:Y:S05]  /*44a0*/  BSYNC B1 ;  /* 0x0000000000017941 */ /* 0x000fea0003800000 */
.L_x_120:
        /* <DEDUP_REMOVED lines=9> */
.L_x_123:
[----:B------:R-:W-:Y:S05]  /*4540*/  BSYNC B1 ;  /* 0x0000000000017941 */ /* 0x000fea0003800000 */
.L_x_122:
        /* <DEDUP_REMOVED lines=9> */
.L_x_125:
[----:B------:R-:W-:Y:S05]  /*45e0*/  BSYNC B1 ;  /* 0x0000000000017941 */ /* 0x000fea0003800000 */
.L_x_124:
        /* <DEDUP_REMOVED lines=10> */
.L_x_127:
[----:B------:R-:W-:Y:S05]  /*4690*/  BSYNC B1 ;  /* 0x0000000000017941 */ /* 0x000fea0003800000 */
.L_x_126:
        /* <DEDUP_REMOVED lines=10> */
.L_x_129:
[----:B------:R-:W-:Y:S05]  /*4740*/  BSYNC B1 ;  /* 0x0000000000017941 */ /* 0x000fea0003800000 */
.L_x_128:
        /* <DEDUP_REMOVED lines=9> */
.L_x_131:
[----:B------:R-:W-:Y:S05]  /*47e0*/  BSYNC B1 ;  /* 0x0000000000017941 */ /* 0x000fea0003800000 */
.L_x_130:
        /* <DEDUP_REMOVED lines=9> */
.L_x_133:
[----:B------:R-:W-:Y:S05]  /*4880*/  BSYNC B1 ;  /* 0x0000000000017941 */ /* 0x000fea0003800000 */
.L_x_132:
        /* <DEDUP_REMOVED lines=10> */
.L_x_135:
[----:B------:R-:W-:Y:S05]  /*4930*/  BSYNC B1 ;  /* 0x0000000000017941 */ /* 0x000fea0003800000 */
.L_x_134:
        /* <DEDUP_REMOVED lines=10> */
.L_x_137:
[----:B------:R-:W-:Y:S05]  /*49e0*/  BSYNC B1 ;  /* 0x0000000000017941 */ /* 0x000fea0003800000 */
.L_x_136:
        /* <DEDUP_REMOVED lines=9> */
.L_x_139:
[----:B------:R-:W-:Y:S05]  /*4a80*/  BSYNC B1 ;  /* 0x0000000000017941 */ /* 0x000fea0003800000 */
.L_x_138:
        /* <DEDUP_REMOVED lines=9> */
.L_x_141:
[----:B------:R-:W-:Y:S05]  /*4b20*/  BSYNC B1 ;  /* 0x0000000000017941 */ /* 0x000fea0003800000 */
.L_x_140:
        /* <DEDUP_REMOVED lines=10> */
.L_x_143:
[----:B------:R-:W-:Y:S05]  /*4bd0*/  BSYNC B1 ;  /* 0x0000000000017941 */ /* 0x000fea0003800000 */
.L_x_142:
        /* <DEDUP_REMOVED lines=10> */
.L_x_145:
[----:B------:R-:W-:Y:S05]  /*4c80*/  BSYNC B1 ;  /* 0x0000000000017941 */ /* 0x000fea0003800000 */
.L_x_144:
        /* <DEDUP_REMOVED lines=9> */
.L_x_147:
[----:B------:R-:W-:Y:S05]  /*4d20*/  BSYNC B1 ;  /* 0x0000000000017941 */ /* 0x000fea0003800000 */
.L_x_146:
        /* <DEDUP_REMOVED lines=9> */
.L_x_149:
[----:B------:R-:W-:Y:S05]  /*4dc0*/  BSYNC B1 ;  /* 0x0000000000017941 */ /* 0x000fea0003800000 */
.L_x_148:
        /* <DEDUP_REMOVED lines=10> */
.L_x_151:
[----:B------:R-:W-:Y:S05]  /*4e70*/  BSYNC B1 ;  /* 0x0000000000017941 */ /* 0x000fea0003800000 */
.L_x_150:
        /* <DEDUP_REMOVED lines=10> */
.L_x_153:
[----:B------:R-:W-:Y:S05]  /*4f20*/  BSYNC B1 ;  /* 0x0000000000017941 */ /* 0x000fea0003800000 */
.L_x_152:
        /* <DEDUP_REMOVED lines=9> */
.L_x_155:
[----:B------:R-:W-:Y:S05]  /*4fc0*/  BSYNC B1 ;  /* 0x0000000000017941 */ /* 0x000fea0003800000 */
.L_x_154:
        /* <DEDUP_REMOVED lines=9> */
.L_x_157:
[----:B------:R-:W-:Y:S05]  /*5060*/  BSYNC B1 ;  /* 0x0000000000017941 */ /* 0x000fea0003800000 */
.L_x_156:
        /* <DEDUP_REMOVED lines=10> */
.L_x_159:
[----:B------:R-:W-:Y:S05]  /*5110*/  BSYNC B1 ;  /* 0x0000000000017941 */ /* 0x000fea0003800000 */
.L_x_158:
        /* <DEDUP_REMOVED lines=10> */
.L_x_161:
[----:B------:R-:W-:Y:S05]  /*51c0*/  BSYNC B1 ;  /* 0x0000000000017941 */ /* 0x000fea0003800000 */
.L_x_160:
        /* <DEDUP_REMOVED lines=9> */
.L_x_163:
[----:B------:R-:W-:Y:S05]  /*5260*/  BSYNC B1 ;  /* 0x0000000000017941 */ /* 0x000fea0003800000 */
.L_x_162:
        /* <DEDUP_REMOVED lines=9> */
.L_x_165:
[----:B------:R-:W-:Y:S05]  /*5300*/  BSYNC B1 ;  /* 0x0000000000017941 */ /* 0x000fea0003800000 */
.L_x_164:
        /* <DEDUP_REMOVED lines=10> */
.L_x_167:
[----:B------:R-:W-:Y:S05]  /*53b0*/  BSYNC B1 ;  /* 0x0000000000017941 */ /* 0x000fea0003800000 */
.L_x_166:
        /* <DEDUP_REMOVED lines=10> */
.L_x_169:
[----:B------:R-:W-:Y:S05]  /*5460*/  BSYNC B1 ;  /* 0x0000000000017941 */ /* 0x000fea0003800000 */
.L_x_168:
        /* <DEDUP_REMOVED lines=9> */
.L_x_171:
[----:B------:R-:W-:Y:S05]  /*5500*/  BSYNC B1 ;  /* 0x0000000000017941 */ /* 0x000fea0003800000 */
.L_x_170:
        /* <DEDUP_REMOVED lines=9> */
.L_x_173:
[----:B------:R-:W-:Y:S05]  /*55a0*/  BSYNC B1 ;  /* 0x0000000000017941 */ /* 0x000fea0003800000 */
.L_x_172:
        /* <DEDUP_REMOVED lines=10> */
.L_x_175:
[----:B------:R-:W-:Y:S05]  /*5650*/  BSYNC B1 ;  /* 0x0000000000017941 */ /* 0x000fea0003800000 */
.L_x_174:
        /* <DEDUP_REMOVED lines=10> */
.L_x_177:
[----:B------:R-:W-:Y:S05]  /*5700*/  BSYNC B1 ;  /* 0x0000000000017941 */ /* 0x000fea0003800000 */
.L_x_176:
        /* <DEDUP_REMOVED lines=9> */
.L_x_179:
[----:B------:R-:W-:Y:S05]  /*57a0*/  BSYNC B1 ;  /* 0x0000000000017941 */ /* 0x000fea0003800000 */
.L_x_178:
        /* <DEDUP_REMOVED lines=9> */
.L_x_181:
[----:B------:R-:W-:Y:S05]  /*5840*/  BSYNC B1 ;  /* 0x0000000000017941 */ /* 0x000fea0003800000 */
.L_x_180:
        /* <DEDUP_REMOVED lines=10> */
.L_x_183:
[----:B------:R-:W-:Y:S05]  /*58f0*/  BSYNC B1 ;  /* 0x0000000000017941 */ /* 0x000fea0003800000 */
.L_x_182:
        /* <DEDUP_REMOVED lines=10> */
.L_x_185:
[----:B------:R-:W-:Y:S05]  /*59a0*/  BSYNC B1 ;  /* 0x0000000000017941 */ /* 0x000fea0003800000 */
.L_x_184:
        /* <DEDUP_REMOVED lines=9> */
.L_x_187:
[----:B------:R-:W-:Y:S05]  /*5a40*/  BSYNC B1 ;  /* 0x0000000000017941 */ /* 0x000fea0003800000 */
.L_x_186:
        /* <DEDUP_REMOVED lines=9> */
.L_x_189:
[----:B------:R-:W-:Y:S05]  /*5ae0*/  BSYNC B1 ;  /* 0x0000000000017941 */ /* 0x000fea0003800000 */
.L_x_188:
        /* <DEDUP_REMOVED lines=10> */
.L_x_191:
[----:B------:R-:W-:Y:S05]  /*5b90*/  BSYNC B1 ;  /* 0x0000000000017941 */ /* 0x000fea0003800000 */
.L_x_190:
        /* <DEDUP_REMOVED lines=10> */
.L_x_193:
[----:B------:R-:W-:Y:S05]  /*5c40*/  BSYNC B1 ;  /* 0x0000000000017941 */ /* 0x000fea0003800000 */
.L_x_192:
        /* <DEDUP_REMOVED lines=9> */
.L_x_195:
[----:B------:R-:W-:Y:S05]  /*5ce0*/  BSYNC B1 ;  /* 0x0000000000017941 */ /* 0x000fea0003800000 */
.L_x_194:
        /* <DEDUP_REMOVED lines=9> */
.L_x_197:
[----:B------:R-:W-:Y:S05]  /*5d80*/  BSYNC B1 ;  /* 0x0000000000017941 */ /* 0x000fea0003800000 */
.L_x_196:
        /* <DEDUP_REMOVED lines=10> */
.L_x_199:
[----:B------:R-:W-:Y:S05]  /*5e30*/  BSYNC B1 ;  /* 0x0000000000017941 */ /* 0x000fea0003800000 */
.L_x_198:
        /* <DEDUP_REMOVED lines=10> */
.L_x_201:
[----:B------:R-:W-:Y:S05]  /*5ee0*/  BSYNC B1 ;  /* 0x0000000000017941 */ /* 0x000fea0003800000 */
.L_x_200:
        /* <DEDUP_REMOVED lines=9> */
.L_x_203:
[----:B------:R-:W-:Y:S05]  /*5f80*/  BSYNC B1 ;  /* 0x0000000000017941 */ /* 0x000fea0003800000 */
.L_x_202:
        /* <DEDUP_REMOVED lines=9> */
.L_x_205:
[----:B------:R-:W-:Y:S05]  /*6020*/  BSYNC B1 ;  /* 0x0000000000017941 */ /* 0x000fea0003800000 */
.L_x_204:
        /* <DEDUP_REMOVED lines=10> */
.L_x_207:
[----:B------:R-:W-:Y:S05]  /*60d0*/  BSYNC B1 ;  /* 0x0000000000017941 */ /* 0x000fea0003800000 */
.L_x_206:
        /* <DEDUP_REMOVED lines=10> */
.L_x_209:
[----:B------:R-:W-:Y:S05]  /*6180*/  BSYNC B1 ;  /* 0x0000000000017941 */ /* 0x000fea0003800000 */
.L_x_208:
        /* <DEDUP_REMOVED lines=9> */
.L_x_211:
[----:B------:R-:W-:Y:S05]  /*6220*/  BSYNC B1 ;  /* 0x0000000000017941 */ /* 0x000fea0003800000 */
.L_x_210:
        /* <DEDUP_REMOVED lines=9> */
.L_x_213:
[----:B------:R-:W-:Y:S05]  /*62c0*/  BSYNC B1 ;  /* 0x0000000000017941 */ /* 0x000fea0003800000 */
.L_x_212:
        /* <DEDUP_REMOVED lines=10> */
.L_x_215:
[----:B------:R-:W-:Y:S05]  /*6370*/  BSYNC B1 ;  /* 0x0000000000017941 */ /* 0x000fea0003800000 */
.L_x_214:
        /* <DEDUP_REMOVED lines=10> */
.L_x_217:
[----:B------:R-:W-:Y:S05]  /*6420*/  BSYNC B1 ;  /* 0x0000000000017941 */ /* 0x000fea0003800000 */
.L_x_216:
        /* <DEDUP_REMOVED lines=9> */
.L_x_219:
[----:B------:R-:W-:Y:S05]  /*64c0*/  BSYNC B1 ;  /* 0x0000000000017941 */ /* 0x000fea0003800000 */
.L_x_218:
        /* <DEDUP_REMOVED lines=9> */
.L_x_221:
[----:B------:R-:W-:Y:S05]  /*6560*/  BSYNC B1 ;  /* 0x0000000000017941 */ /* 0x000fea0003800000 */
.L_x_220:
        /* <DEDUP_REMOVED lines=10> */
.L_x_223:
[----:B------:R-:W-:Y:S05]  /*6610*/  BSYNC B1 ;  /* 0x0000000000017941 */ /* 0x000fea0003800000 */
.L_x_222:
        /* <DEDUP_REMOVED lines=10> */
.L_x_225:
[----:B------:R-:W-:Y:S05]  /*66c0*/  BSYNC B1 ;  /* 0x0000000000017941 */ /* 0x000fea0003800000 */
.L_x_224:
        /* <DEDUP_REMOVED lines=9> */
.L_x_227:
[----:B------:R-:W-:Y:S05]  /*6760*/  BSYNC B1 ;  /* 0x0000000000017941 */ /* 0x000fea0003800000 */
.L_x_226:
        /* <DEDUP_REMOVED lines=9> */
.L_x_229:
[----:B------:R-:W-:Y:S05]  /*6800*/  BSYNC B1 ;  /* 0x0000000000017941 */ /* 0x000fea0003800000 */
.L_x_228:
        /* <DEDUP_REMOVED lines=10> */
.L_x_231:
[----:B------:R-:W-:Y:S05]  /*68b0*/  BSYNC B1 ;  /* 0x0000000000017941 */ /* 0x000fea0003800000 */
.L_x_230:
        /* <DEDUP_REMOVED lines=10> */
.L_x_233:
[----:B------:R-:W-:Y:S05]  /*6960*/  BSYNC B1 ;  /* 0x0000000000017941 */ /* 0x000fea0003800000 */
.L_x_232:
        /* <DEDUP_REMOVED lines=9> */
.L_x_235:
[----:B------:R-:W-:Y:S05]  /*6a00*/  BSYNC B1 ;  /* 0x0000000000017941 */ /* 0x000fea0003800000 */
.L_x_234:
        /* <DEDUP_REMOVED lines=9> */
.L_x_237:
[----:B------:R-:W-:Y:S05]  /*6aa0*/  BSYNC B1 ;  /* 0x0000000000017941 */ /* 0x000fea0003800000 */
.L_x_236:
        /* <DEDUP_REMOVED lines=10> */
.L_x_239:
[----:B------:R-:W-:Y:S05]  /*6b50*/  BSYNC B1 ;  /* 0x0000000000017941 */ /* 0x000fea0003800000 */
.L_x_238:
        /* <DEDUP_REMOVED lines=10> */
.L_x_241:
[----:B------:R-:W-:Y:S05]  /*6c00*/  BSYNC B1 ;  /* 0x0000000000017941 */ /* 0x000fea0003800000 */
.L_x_240:
        /* <DEDUP_REMOVED lines=9> */
.L_x_243:
[----:B------:R-:W-:Y:S05]  /*6ca0*/  BSYNC B1 ;  /* 0x0000000000017941 */ /* 0x000fea0003800000 */
.L_x_242:
        /* <DEDUP_REMOVED lines=9> */
.L_x_245:
[----:B------:R-:W-:Y:S05]  /*6d40*/  BSYNC B1 ;  /* 0x0000000000017941 */ /* 0x000fea0003800000 */
.L_x_244:
        /* <DEDUP_REMOVED lines=10> */
.L_x_247:
[----:B------:R-:W-:Y:S05]  /*6df0*/  BSYNC B1 ;  /* 0x0000000000017941 */ /* 0x000fea0003800000 */
.L_x_246:
        /* <DEDUP_REMOVED lines=10> */
.L_x_249:
[----:B------:R-:W-:Y:S05]  /*6ea0*/  BSYNC B1 ;  /* 0x0000000000017941 */ /* 0x000fea0003800000 */
.L_x_248:
        /* <DEDUP_REMOVED lines=9> */
.L_x_251:
[----:B------:R-:W-:Y:S05]  /*6f40*/  BSYNC B1 ;  /* 0x0000000000017941 */ /* 0x000fea0003800000 */
.L_x_250:
        /* <DEDUP_REMOVED lines=9> */
.L_x_253:
[----:B------:R-:W-:Y:S05]  /*6fe0*/  BSYNC B1 ;  /* 0x0000000000017941 */ /* 0x000fea0003800000 */
.L_x_252:
        /* <DEDUP_REMOVED lines=10> */
.L_x_255:
[----:B------:R-:W-:Y:S05]  /*7090*/  BSYNC B1 ;  /* 0x0000000000017941 */ /* 0x000fea0003800000 */
.L_x_254:
        /* <DEDUP_REMOVED lines=10> */
.L_x_257:
[----:B------:R-:W-:Y:S05]  /*7140*/  BSYNC B1 ;  /* 0x0000000000017941 */ /* 0x000fea0003800000 */
.L_x_256:
        /* <DEDUP_REMOVED lines=9> */
.L_x_259:
[----:B------:R-:W-:Y:S05]  /*71e0*/  BSYNC B1 ;  /* 0x0000000000017941 */ /* 0x000fea0003800000 */
.L_x_258:
        /* <DEDUP_REMOVED lines=9> */
.L_x_261:
[----:B------:R-:W-:Y:S05]  /*7280*/  BSYNC B1 ;  /* 0x0000000000017941 */ /* 0x000fea0003800000 */
.L_x_260:
        /* <DEDUP_REMOVED lines=10> */
.L_x_263:
[----:B------:R-:W-:Y:S05]  /*7330*/  BSYNC B1 ;  /* 0x0000000000017941 */ /* 0x000fea0003800000 */
.L_x_262:
        /* <DEDUP_REMOVED lines=10> */
.L_x_265:
[----:B------:R-:W-:Y:S05]  /*73e0*/  BSYNC B1 ;  /* 0x0000000000017941 */ /* 0x000fea0003800000 */
.L_x_264:
        /* <DEDUP_REMOVED lines=9> */
.L_x_267:
[----:B------:R-:W-:Y:S05]  /*7480*/  BSYNC B1 ;  /* 0x0000000000017941 */ /* 0x000fea0003800000 */
.L_x_266:
        /* <DEDUP_REMOVED lines=9> */
.L_x_269:
[----:B------:R-:W-:Y:S05]  /*7520*/  BSYNC B1 ;  /* 0x0000000000017941 */ /* 0x000fea0003800000 */
.L_x_268:
        /* <DEDUP_REMOVED lines=10> */
.L_x_271:
[----:B------:R-:W-:Y:S05]  /*75d0*/  BSYNC B1 ;  /* 0x0000000000017941 */ /* 0x000fea0003800000 */
.L_x_270:
        /* <DEDUP_REMOVED lines=10> */
.L_x_273:
[----:B------:R-:W-:Y:S05]  /*7680*/  BSYNC B1 ;  /* 0x0000000000017941 */ /* 0x000fea0003800000 */
.L_x_272:
        /* <DEDUP_REMOVED lines=9> */
.L_x_275:
[----:B------:R-:W-:Y:S05]  /*7720*/  BSYNC B1 ;  /* 0x0000000000017941 */ /* 0x000fea0003800000 */
.L_x_274:
        /* <DEDUP_REMOVED lines=9> */
.L_x_277:
[----:B------:R-:W-:Y:S05]  /*77c0*/  BSYNC B1 ;  /* 0x0000000000017941 */ /* 0x000fea0003800000 */
.L_x_276:
        /* <DEDUP_REMOVED lines=10> */
.L_x_279:
[----:B------:R-:W-:Y:S05]  /*7870*/  BSYNC B1 ;  /* 0x0000000000017941 */ /* 0x000fea0003800000 */
.L_x_278:
        /* <DEDUP_REMOVED lines=10> */
.L_x_281:
[----:B------:R-:W-:Y:S05]  /*7920*/  BSYNC B1 ;  /* 0x0000000000017941 */ /* 0x000fea0003800000 */
.L_x_280:
[----:B01---5:R-:W-:Y:S01]  /*7930*/  LOP3.LUT R6, R152, 0xffffe000, RZ, 0xc0, !PT ;  /* 0xffffe00098067812 */ /* 0x023fe200078ec0ff */
        /* <DEDUP_REMOVED lines=8> */
.L_x_283:
[----:B------:R-:W-:Y:S05]  /*79c0*/  BSYNC B1 ;  /* 0x0000000000017941 */ /* 0x000fea0003800000 */
.L_x_282:
[----:B0-2--5:R-:W-:Y:S01]  /*79d0*/  LOP3.LUT R4, R152, 0xffffe000, RZ, 0xc0, !PT ;  /* 0xffffe00098047812 */ /* 0x025fe200078ec0ff */
[----:B------:R-:W-:Y:S01]  /*79e0*/  @P1 IMAD.MOV.U32 R5, RZ, RZ, R11 ;  /* 0x000000ffff051224 */ /* 0x000fe200078e000b */
[----:B------:R-:W-:Y:S01]  /*79f0*/  ISETP.GT.AND P0, PT, R0, 0x8, P0 ;  /* 0x000000080000780c */ /* 0x000fe20000704270 */
[----:B------:R-:W-:Y:S02]  /*7a00*/  BSSY B1, `(.L_x_284) ;  /* 0x0000008000017945 */ /* 0x000fe40003800000 */
[----:B------:R-:W-:Y:S01]  /*7a10*/  FMUL R3, R4, R155 ;  /* 0x0000009b04037220 */ /* 0x000fe20000400000 */
[----:B------:R-:W-:-:S03]  /*7a20*/  @P1 IMAD.MOV.U32 R4, RZ, RZ, R10 ;  /* 0x000000ffff041224 */ /* 0x000fc600078e000a */
[----:B------:R-:W-:-:S05]  /*7a30*/  FFMA R3, R150, R154, R3 ;  /* 0x0000009a96037223 */ /* 0x000fca0000000003 */
[----:B------:R-:W-:-:S05]  /*7a40*/  F2FP.TF32.F32.PACK_B R3, R3 ;  /* 0x00000003ff03723e */ /* 0x000fca00024050ff */
[----:B------:R0:W-:Y:S01]  /*7a50*/  @P1 STG.E desc[UR36][R4.64+0x3e0], R3 ;  /* 0x0003e00304001986 */ /* 0x0001e2000c101924 */
[----:B------:R-:W-:Y:S05]  /*7a60*/  @!P0 BRA `(.L_x_285) ;  /* 0x0000000000048947 */ /* 0x000fea0003800000 */
[----:B------:R2:W5:Y:S02]  /*7a70*/  LDG.E.LTC128B R152, desc[UR36][R8.64+0x3e4] ;  /* 0x0003e42408987981 */ /* 0x000564000c1e1920 */
.L_x_285:
[----:B------:R-:W-:Y:S05]  /*7a80*/  BSYNC B1 ;  /* 0x0000000000017941 */ /* 0x000fea0003800000 */
.L_x_284:
[----:B------:R-:W-:Y:S05]  /*7a90*/  @!P0 BRA `(.L_x_286) ;  /* 0x0000002400308947 */ /* 0x000fea0003800000 */
[----:B-----5:R-:W-:-:S05]  /*7aa0*/  LOP3.LUT R152, R152, 0xffffe000, RZ, 0xc0, !PT ;  /* 0xffffe00098987812 */ /* 0x020fca00078ec0ff */
[----:B------:R-:W-:-:S04]  /*7ab0*/  FMUL R152, R152, R155 ;  /* 0x0000009b98987220 */ /* 0x000fc80000400000 */
[----:B------:R-:W-:-:S05]  /*7ac0*/  FFMA R151, R151, R154, R152 ;  /* 0x0000009a97977223 */ /* 0x000fca0000000098 */
[----:B------:R-:W-:-:S05]  /*7ad0*/  F2FP.TF32.F32.PACK_B R151, R151 ;  /* 0x00000097ff97723e */ /* 0x000fca00024050ff */
[----:B------:R0:W-:Y:S01]  /*7ae0*/  STG.E desc[UR36][R10.64+0x3e4], R151 ;  /* 0x0003e4970a007986 */ /* 0x0001e2000c101924 */
[----:B------:R-:W-:Y:S05]  /*7af0*/  BRA `(.L_x_286) ;  /* 0x0000002400187947 */ /* 0x000fea0003800000 */
.L_x_33:
[----:B------:R-:W-:Y:S01]  /*7b00*/  ISETP.GT.AND P3, PT, R3, 0x1, PT ;  /* 0x000000010300780c */ /* 0x000fe20003f64270 */
[----:B------:R-:W-:Y:S01]  /*7b10*/  ULDC.64 UR4, c[0x0][0x5c0] ;  /* 0x0001700000047ab9 */ /* 0x000fe20000000a00 */
[-C--:B------:R-:W-:Y:S01]  /*7b20*/  FMUL R9, R24, R154.reuse ;  /* 0x0000009a18097220 */ /* 0x080fe20000400000 */
[----:B------:R-:W-:Y:S01]  /*7b30*/  LEA R4, P1, R162, UR4, 0x2 ;  /* 0x00000004a2047c11 */ /* 0x000fe2000f8210ff */
[-C--:B------:R-:W-:Y:S01]  /*7b40*/  FMUL R25, R25, R154.reuse ;  /* 0x0000009a19197220 */ /* 0x080fe20000400000 */
[----:B------:R-:W-:Y:S01]  /*7b50*/  ISETP.GT.AND P0, PT, R0, RZ, P3 ;  /* 0x000000ff0000720c */ /* 0x000fe20001f04270 */
[-C--:B------:R-:W-:Y:S01]  /*7b60*/  FMUL R13, R26, R154.reuse ;  /* 0x0000009a1a0d7220 */ /* 0x080fe20000400000 */
[----:B------:R-:W-:Y:S01]  /*7b70*/  ISETP.GT.AND P2, PT, R0, 0x8, P2 ;  /* 0x000000080000780c */ /* 0x000fe20001744270 */
[-C--:B------:R-:W-:Y:S01]  /*7b80*/  FMUL R27, R27, R154.reuse ;  /* 0x0000009a1b1b7220 */ /* 0x080fe20000400000 */
[----:B------:R-:W-:Y:S01]  /*7b90*/  LEA.HI.X R5, R162, UR5, R173, 0x2, P1 ;  /* 0x00000005a2057c11 */ /* 0x000fe200088f14ad */
[-C--:B------:R-:W-:Y:S01]  /*7ba0*/  FMUL R29, R29, R154.reuse ;  /* 0x0000009a1d1d7220 */ /* 0x080fe20000400000 */
[----:B------:R-:W-:Y:S01]  /*7bb0*/  F2FP.TF32.F32.PACK_B R9, R9 ;  /* 0x00000009ff09723e */ /* 0x000fe200024050ff */
[-C--:B------:R-:W-:Y:S01]  /*7bc0*/  FMUL R31, R31, R154.reuse ;  /* 0x0000009a1f1f7220 */ /* 0x080fe20000400000 */
[C---:B------:R-:W-:Y:S01]  /*7bd0*/  SHF.L.U64.HI R11, R10.reuse, 0x5, R11 ;  /* 0x000000050a0b7819 */ /* 0x040fe2000001020b */
[----:B------:R-:W-:Y:S01]  /*7be0*/  FMUL R33, R33, R154 ;  /* 0x0000009a21217220 */ /* 0x000fe20000400000 */
[----:B------:R-:W-:Y:S01]  /*7bf0*/  LEA R6, P1, R10, R4, 0x5 ;  /* 0x000000040a067211 */ /* 0x000fe200078228ff */
[----:B------:R0:W-:Y:S01]  /*7c00*/  @P4 STG.E desc[UR36][R4.64], R9 ;  /* 0x0000000904004986 */ /* 0x0001e2000c101924 */
[----:B------:R-:W-:Y:S01]  /*7c10*/  F2FP.TF32.F32.PACK_B R25, R25 ;  /* 0x00000019ff19723e */ /* 0x000fe200024050ff */
[-C--:B------:R-:W-:Y:S01]  /*7c20*/  FMUL R35, R35, R154.reuse ;  /* 0x0000009a23237220 */ /* 0x080fe20000400000 */
[----:B------:R-:W-:Y:S01]  /*7c30*/  F2FP.TF32.F32.PACK_B R13, R13 ;  /* 0x0000000dff0d723e */ /* 0x000fe200024050ff */
[----:B------:R-:W-:Y:S01]  /*7c40*/  IMAD.X R7, R11, 0x1, R5, P1 ;  /* 0x000000010b077824 */ /* 0x000fe200008e0605 */
[C---:B------:R-:W-:Y:S01]  /*7c50*/  ISETP.GT.AND P4, PT, R3.reuse, 0x8, PT ;  /* 0x000000080300780c */ /* 0x040fe20003f84270 */
[----:B------:R-:W-:Y:S01]  /*7c60*/  @P0 STG.E desc[UR36][R4.64+0x4], R25 ;  /* 0x0000041904000986 */ /* 0x000fe2000c101924 */
[----:B------:R-:W-:Y:S01]  /*7c70*/  ISETP.GT.AND P0, PT, R3, 0x9, PT ;  /* 0x000000090300780c */ /* 0x000fe20003f04270 */
[-C--:B------:R-:W-:Y:S01]  /*7c80*/  FMUL R11, R30, R154.reuse ;  /* 0x0000009a1e0b7220 */ /* 0x080fe20000400000 */
[C---:B------:R-:W-:Y:S01]  /*7c90*/  ISETP.GT.AND P3, PT, R0.reuse, 0x8, P3 ;  /* 0x000000080000780c */ /* 0x040fe20001f64270 */
[----:B------:R1:W-:Y:S01]  /*7ca0*/  @P2 STG.E desc[UR36][R6.64], R13 ;  /* 0x0000000d06002986 */ /* 0x0003e2000c101924 */
[----:B------:R-:W-:Y:S01]  /*7cb0*/  ISETP.GT.AND P1, PT, R0, RZ, P4 ;  /* 0x000000ff0000720c */ /* 0x000fe20002724270 */
[-C--:B0-----:R-:W-:Y:S01]  /*7cc0*/  FMUL R9, R28, R154.reuse ;  /* 0x0000009a1c097220 */ /* 0x081fe20000400000 */
[C---:B------:R-:W-:Y:S01]  /*7cd0*/  ISETP.GT.AND P2, PT, R0.reuse, RZ, P0 ;  /* 0x000000ff0000720c */ /* 0x040fe20000744270 */
[-C--:B------:R-:W-:Y:S01]  /*7ce0*/  FMUL R37, R37, R154.reuse ;  /* 0x0000009a25257220 */ /* 0x080fe20000400000 */
[----:B------:R-:W-:Y:S01]  /*7cf0*/  ISETP.GT.AND P4, PT, R0, 0x8, P4 ;  /* 0x000000080000780c */ /* 0x000fe20002784270 */
[-C--:B------:R-:W-:Y:S01]  /*7d00*/  FMUL R39, R39, R154.reuse ;  /* 0x0000009a27277220 */ /* 0x080fe20000400000 */
[----:B------:R-:W-:Y:S01]  /*7d10*/  F2FP.TF32.F32.PACK_B R27, R27 ;  /* 0x0000001bff1b723e */ /* 0x000fe200024050ff */
[-C--:B------:R-:W-:Y:S01]  /*7d20*/  FMUL R41, R41, R154.reuse ;  /* 0x0000009a29297220 */ /* 0x080fe20000400000 */
[----:B------:R-:W-:Y:S01]  /*7d30*/  F2FP.TF32.F32.PACK_B R9, R9 ;  /* 0x00000009ff09723e */ /* 0x000fe200024050ff */
[-C--:B------:R-:W-:Y:S01]  /*7d40*/  FMUL R43, R43, R154.reuse ;  /* 0x0000009a2b2b7220 */ /* 0x080fe20000400000 */
[----:B------:R-:W-:Y:S01]  /*7d50*/  F2FP.TF32.F32.PACK_B R29, R29 ;  /* 0x0000001dff1d723e */ /* 0x000fe200024050ff */
[----:B------:R-:W-:Y:S01]  /*7d60*/  @P3 STG.E desc[UR36][R6.64+0x4], R27 ;  /* 0x0000041b06003986 */ /* 0x000fe2000c101924 */
[----:B------:R-:W-:Y:S01]  /*7d70*/  F2FP.TF32.F32.PACK_B R11, R11 ;  /* 0x0000000bff0b723e */ /* 0x000fe200024050ff */
[-C--:B-1----:R-:W-:Y:S01]  /*7d80*/  FMUL R13, R34, R154.reuse ;  /* 0x0000009a220d7220 */ /* 0x082fe20000400000 */
[----:B------:R-:W-:Y:S01]  /*7d90*/  ISETP.GT.AND P3, PT, R3, 0x11, PT ;  /* 0x000000110300780c */ /* 0x000fe20003f64270 */
[----:B------:R0:W-:Y:S01]  /*7da0*/  @P1 STG.E desc[UR36][R4.64+0x20], R9 ;  /* 0x0000200904001986 */ /* 0x0001e2000c101924 */
[C---:B------:R-:W-:Y:S01]  /*7db0*/  ISETP.GT.AND P0, PT, R0.reuse, 0x8, P0 ;  /* 0x000000080000780c */ /* 0x040fe20000704270 */
[-C--:B------:R-:W-:Y:S01]  /*7dc0*/  FMUL R45, R45, R154.reuse ;  /* 0x0000009a2d2d7220 */ /* 0x080fe20000400000 */
[----:B------:R-:W-:Y:S01]  /*7dd0*/  F2FP.TF32.F32.PACK_B R31, R31 ;  /* 0x0000001fff1f723e */ /* 0x000fe200024050ff */
[----:B------:R-:W-:Y:S01]  /*7de0*/  @P2 STG.E desc[UR36][R4.64+0x24], R29 ;  /* 0x0000241d04002986 */ /* 0x000fe2000c101924 */
[----:B------:R-:W-:Y:S01]  /*7df0*/  ISETP.GT.AND P2, PT, R3, 0x10, PT ;  /* 0x000000100300780c */ /* 0x000fe20003f44270 */
[-C--:B------:R-:W-:Y:S01]  /*7e00*/  FMUL R47, R47, R154.reuse ;  /* 0x0000009a2f2f7220 */ /* 0x080fe20000400000 */
[----:B------:R-:W-:Y:S01]  /*7e10*/  F2FP.TF32.F32.PACK_B R33, R33 ;  /* 0x00000021ff21723e */ /* 0x000fe200024050ff */
[----:B------:R1:W-:Y:S01]  /*7e20*/  @P4 STG.E desc[UR36][R6.64+0x20], R11 ;  /* 0x0000200b06004986 */ /* 0x0003e2000c101924 */
[C---:B------:R-:W-:Y:S01]  /*7e30*/  ISETP.GT.AND P1, PT, R0.reuse, RZ, P2 ;  /* 0x000000ff0000720c */ /* 0x040fe20001724270 */
[-C--:B------:R-:W-:Y:S01]  /*7e40*/  FMUL R49, R49, R154.reuse ;  /* 0x0000009a31317220 */ /* 0x080fe20000400000 */
[----:B------:R-:W-:Y:S01]  /*7e50*/  ISETP.GT.AND P4, PT, R0, RZ, P3 ;  /* 0x000000ff0000720c */ /* 0x000fe20001f84270 */
[-C--:B0-----:R-:W-:Y:S01]  /*7e60*/  FMUL R9, R32, R154.reuse ;  /* 0x0000009a20097220 */ /* 0x081fe20000400000 */
[----:B------:R-:W-:Y:S01]  /*7e70*/  ISETP.GT.AND P2, PT, R0, 0x8, P2 ;  /* 0x000000080000780c */ /* 0x000fe20001744270 */
[----:B------:R-:W-:Y:S01]  /*7e80*/  @P0 STG.E desc[UR36][R6.64+0x24], R31 ;  /* 0x0000241f06000986 */ /* 0x000fe2000c101924 */
[----:B------:R-:W-:Y:S01]  /*7e90*/  F2FP.TF32.F32.PACK_B R13, R13 ;  /* 0x0000000dff0d723e */ /* 0x000fe200024050ff */
[-C--:B------:R-:W-:Y:S01]  /*7ea0*/  FMUL R51, R51, R154.reuse ;  /* 0x0000009a33337220 */ /* 0x080fe20000400000 */
[----:B------:R-:W-:Y:S01]  /*7eb0*/  F2FP.TF32.F32.PACK_B R9, R9 ;  /* 0x00000009ff09723e */ /* 0x000fe200024050ff */
[-C--:B------:R-:W-:Y:S01]  /*7ec0*/  FMUL R53, R53, R154.reuse ;  /* 0x0000009a35357220 */ /* 0x080fe20000400000 */
[----:B------:R-:W-:Y:S01]  /*7ed0*/  ISETP.GT.AND P0, PT, R3, 0x19, PT ;  /* 0x000000190300780c */ /* 0x000fe20003f04270 */
[-C--:B-1----:R-:W-:Y:S01]  /*7ee0*/  FMUL R11, R38, R154.reuse ;  /* 0x0000009a260b7220 */ /* 0x082fe20000400000 */
[C---:B------:R-:W-:Y:S01]  /*7ef0*/  ISETP.GT.AND P3, PT, R0.reuse, 0x8, P3 ;  /* 0x000000080000780c */ /* 0x040fe20001f64270 */
[----:B------:R0:W-:Y:S01]  /*7f00*/  @P1 STG.E desc[UR36][R4.64+0x40], R9 ;  /* 0x0000400904001986 */ /* 0x0001e2000c101924 */
[----:B------:R-:W-:Y:S01]  /*7f10*/  F2FP.TF32.F32.PACK_B R35, R35 ;  /* 0x00000023ff23723e */ /* 0x000fe200024050ff */
        /* <DEDUP_REMOVED lines=11> */
[C---:B------:R-:W-:Y:S01]  /*7fd0*/  ISETP.GT.AND P4, PT, R0.reuse, 0x8, P4 ;  /* 0x000000080000780c */ /* 0x040fe20002784270 */
[----:B------:R-:W-:Y:S01]  /*7fe0*/  @P3 STG.E desc[UR36][R6.64+0x44], R35 ;  /* 0x0000442306003986 */ /* 0x000fe2000c101924 */
[----:B------:R-:W-:Y:S01]  /*7ff0*/  ISETP.GT.AND P3, PT, R3, 0x21, PT ;  /* 0x000000210300780c */ /* 0x000fe20003f64270 */
[-C--:B------:R-:W-:Y:S01]  /*8000*/  FMUL R61, R61, R154.reuse ;  /* 0x0000009a3d3d7220 */ /* 0x080fe20000400000 */
[----:B------:R-:W-:Y:S01]  /*8010*/  F2FP.TF32.F32.PACK_B R9, R9 ;  /* 0x00000009ff09723e */ /* 0x000fe200024050ff */
[-C--:B------:R-:W-:Y:S01]  /*8020*/  FMUL R63, R63, R154.reuse ;  /* 0x0000009a3f3f7220 */ /* 0x080fe20000400000 */
[----:B------:R-:W-:Y:S01]  /*8030*/  ISETP.GT.AND P0, PT, R0, 0x8, P0 ;  /* 0x000000080000780c */ /* 0x000fe20000704270 */
[-C--:B-1----:R-:W-:Y:S01]  /*8040*/  FMUL R13, R42, R154.reuse ;  /* 0x0000009a2a0d7220 */ /* 0x082fe20000400000 */
[----:B------:R-:W-:Y:S01]  /*8050*/  F2FP.TF32.F32.PACK_B R39, R39 ;  /* 0x00000027ff27723e */ /* 0x000fe200024050ff */
        /* <DEDUP_REMOVED lines=147> */
[----:B------:R-:W-:Y:S01]  /*8990*/  ISETP.GT.AND P3, PT, R0, 0x8, P3 ;  /* 0x000000080000780c */ /* 0x000fe20001f64270 */
[-C--:B------:R-:W-:Y:S01]  /*89a0*/  FMUL R131, R131, R154.reuse ;  /* 0x0000009a83837220 */ /* 0x080fe20000400000 */
[----:B------:R-:W-:Y:S01]  /*89b0*/  F2FP.TF32.F32.PACK_B R9, R9 ;  /* 0x00000009ff09723e */ /* 0x000fe200024050ff */
[-C--:B------:R-:W-:Y:S01]  /*89c0*/  FMUL R133, R133, R154.reuse ;  /* 0x0000009a85857220 */ /* 0x080fe20000400000 */
[----:B------:R-:W-:Y:S01]  /*89d0*/  ISETP.GT.AND P0, PT, R3, 0x59, PT ;  /* 0x000000590300780c */ /* 0x000fe20003f04270 */
        /* <DEDUP_REMOVED lines=25> */
[C---:B------:R-:W-:Y:S01]  /*8b70*/  ISETP.GT.AND P1, PT, R0.reuse, RZ, P3 ;  /* 0x000000ff0000720c */ /* 0x040fe20001f24270 */
[-C--:B------:R-:W-:Y:S01]  /*8b80*/  FMUL R145, R145, R154.reuse ;  /* 0x0000009a91917220 */ /* 0x080fe20000400000 */
[C---:B------:R-:W-:Y:S01]  /*8b90*/  ISETP.GT.AND P3, PT, R0.reuse, 0x8, P3 ;  /* 0x000000080000780c */ /* 0x040fe20001f64270 */
[----:B------:R-:W-:Y:S01]  /*8ba0*/  @P2 STG.E desc[UR36][R4.64+0x164], R69 ;  /* 0x0001644504002986 */ /* 0x000fe2000c101924 */
[----:B------:R-:W-:Y:S01]  /*8bb0*/  ISETP.GT.AND P2, PT, R3, 0x61, PT ;  /* 0x000000610300780c */ /* 0x000fe20003f44270 */
[-C--:B------:R-:W-:Y:S01]  /*8bc0*/  FMUL R147, R147, R154.reuse ;  /* 0x0000009a93937220 */ /* 0x080fe20000400000 */
[----:B------:R-:W-:Y:S01]  /*8bd0*/  F2FP.TF32.F32.PACK_B R13, R13 ;  /* 0x0000000dff0d723e */ /* 0x000fe200024050ff */
[----:B------:R1:W-:Y:S01]  /*8be0*/  @P4 STG.E desc[UR36][R6.64+0x160], R11 ;  /* 0x0001600b06004986 */ /* 0x0003e2000c101924 */
[C---:B------:R-:W-:Y:S01]  /*8bf0*/  ISETP.GT.AND P4, PT, R0.reuse, RZ, P2 ;  /* 0x000000ff0000720c */ /* 0x040fe20001784270 */
[-C--:B------:R-:W-:Y:S01]  /*8c00*/  FMUL R149, R149, R154.reuse ;  /* 0x0000009a95957220 */ /* 0x080fe20000400000 */
[----:B------:R-:W-:Y:S01]  /*8c10*/  ISETP.GT.AND P2, PT, R0, 0x8, P2 ;  /* 0x000000080000780c */ /* 0x000fe20001744270 */
[-C--:B0-----:R-:W-:Y:S01]  /*8c20*/  FMUL R9, R72, R154.reuse ;  /* 0x0000009a48097220 */ /* 0x081fe20000400000 */
[----:B------:R-:W-:Y:S01]  /*8c30*/  @P0 STG.E desc[UR36][R6.64+0x164], R71 ;  /* 0x0001644706000986 */ /* 0x000fe2000c101924 */
[----:B------:R-:W-:Y:S01]  /*8c40*/  ISETP.GT.AND P0, PT, R3, 0x69, PT ;  /* 0x000000690300780c */ /* 0x000fe20003f04270 */
[----:B------:R-:W-:Y:S01]  /*8c50*/  FMUL R151, R151, R154 ;  /* 0x0000009a97977220 */ /* 0x000fe20000400000 */
[----:B------:R-:W-:-:S02]  /*8c60*/  F2FP.TF32.F32.PACK_B R89, R89 ;  /* 0x00000059ff59723e */ /* 0x000fc400024050ff */
[----:B------:R-:W-:Y:S01]  /*8c70*/  F2FP.TF32.F32.PACK_B R9, R9 ;  /* 0x00000009ff09723e */ /* 0x000fe200024050ff */
[----:B-1----:R-:W-:Y:S01]  /*8c80*/  FMUL R11, R78, R154 ;  /* 0x0000009a4e0b7220 */ /* 0x002fe20000400000 */
[----:B------:R-:W-:-:S03]  /*8c90*/  F2FP.TF32.F32.PACK_B R91, R91 ;  /* 0x0000005bff5b723e */ /* 0x000fc600024050ff */
[----:B------:R0:W-:Y:S01]  /*8ca0*/  @P1 STG.E desc[UR36][R4.64+0x180], R9 ;  /* 0x0001800904001986 */ /* 0x0001e2000c101924 */
[C---:B------:R-:W-:Y:S02]  /*8cb0*/  ISETP.GT.AND P1, PT, R3.reuse, 0x68, PT ;  /* 0x000000680300780c */ /* 0x040fe40003f24270 */
[----:B------:R-:W-:Y:S01]  /*8cc0*/  F2FP.TF32.F32.PACK_B R11, R11 ;  /* 0x0000000bff0b723e */ /* 0x000fe200024050ff */
[----:B------:R-:W-:Y:S01]  /*8cd0*/  @P4 STG.E desc[UR36][R4.64+0x184], R73 ;  /* 0x0001844904004986 */ /* 0x000fe2000c101924 */
[C---:B------:R-:W-:Y:S02]  /*8ce0*/  ISETP.GT.AND P4, PT, R0.reuse, RZ, P1 ;  /* 0x000000ff0000720c */ /* 0x040fe40000f84270 */
[C---:B------:R-:W-:Y:S01]  /*8cf0*/  ISETP.GT.AND P1, PT, R0.reuse, 0x8, P1 ;  /* 0x000000080000780c */ /* 0x040fe20000f24270 */
[----:B------:R1:W-:Y:S01]  /*8d00*/  @P3 STG.E desc[UR36][R6.64+0x180], R13 ;  /* 0x0001800d06003986 */ /* 0x0003e2000c101924 */
[----:B------:R-:W-:Y:S02]  /*8d10*/  ISETP.GT.AND P3, PT, R0, RZ, P0 ;  /* 0x000000ff0000720c */ /* 0x000fe40000764270 */
[----:B------:R-:W-:Y:S01]  /*8d20*/  F2FP.TF32.F32.PACK_B R93, R93 ;  /* 0x0000005dff5d723e */ /* 0x000fe200024050ff */
[----:B0-----:R-:W-:Y:S01]  /*8d30*/  FMUL R9, R76, R154 ;  /* 0x0000009a4c097220 */ /* 0x001fe20000400000 */
[----:B------:R-:W-:Y:S01]  /*8d40*/  @P2 STG.E desc[UR36][R6.64+0x184], R75 ;  /* 0x0001844b06002986 */ /* 0x000fe2000c101924 */
[----:B------:R-:W-:-:S02]  /*8d50*/  ISETP.GT.AND P2, PT, R3, 0x70, PT ;  /* 0x000000700300780c */ /* 0x000fc40003f44270 */
[----:B------:R-:W-:Y:S02]  /*8d60*/  F2FP.TF32.F32.PACK_B R95, R95 ;  /* 0x0000005fff5f723e */ /* 0x000fe400024050ff */
[----:B------:R-:W-:Y:S01]  /*8d70*/  F2FP.TF32.F32.PACK_B R9, R9 ;  /* 0x00000009ff09723e */ /* 0x000fe200024050ff */
[----:B-1----:R-:W-:Y:S01]  /*8d80*/  FMUL R13, R82, R154 ;  /* 0x0000009a520d7220 */ /* 0x002fe20000400000 */
[----:B------:R-:W-:-:S03]  /*8d90*/  F2FP.TF32.F32.PACK_B R97, R97 ;  /* 0x00000061ff61723e */ /* 0x000fc600024050ff */
[----:B------:R0:W-:Y:S01]  /*8da0*/  @P4 STG.E desc[UR36][R4.64+0x1a0], R9 ;  /* 0x0001a00904004986 */ /* 0x0001e2000c101924 */
[C---:B------:R-:W-:Y:S02]  /*8db0*/  ISETP.GT.AND P4, PT, R0.reuse, RZ, P2 ;  /* 0x000000ff0000720c */ /* 0x040fe40001784270 */
[C---:B------:R-:W-:Y:S01]  /*8dc0*/  ISETP.GT.AND P2, PT, R0.reuse, 0x8, P2 ;  /* 0x000000080000780c */ /* 0x040fe20001744270 */
[----:B------:R-:W-:Y:S01]  /*8dd0*/  @P3 STG.E desc[UR36][R4.64+0x1a4], R77 ;  /* 0x0001a44d04003986 */ /* 0x000fe2000c101924 */
[C---:B------:R-:W-:Y:S02]  /*8de0*/  ISETP.GT.AND P3, PT, R0.reuse, 0x8, P0 ;  /* 0x000000080000780c */ /* 0x040fe40000764270 */
[----:B------:R-:W-:Y:S01]  /*8df0*/  ISETP.GT.AND P0, PT, R3, 0x71, PT ;  /* 0x000000710300780c */ /* 0x000fe20003f04270 */
[----:B------:R1:W-:Y:S01]  /*8e00*/  @P1 STG.E desc[UR36][R6.64+0x1a0], R11 ;  /* 0x0001a00b06001986 */ /* 0x0003e2000c101924 */
[----:B------:R-:W-:Y:S02]  /*8e10*/  F2FP.TF32.F32.PACK_B R13, R13 ;  /* 0x0000000dff0d723e */ /* 0x000fe400024050ff */
[----:B------:R-:W-:Y:S01]  /*8e20*/  ISETP.GT.AND P1, PT, R0, RZ, P0 ;  /* 0x000000ff0000720c */ /* 0x000fe20000724270 */
[----:B0-----:R-:W-:Y:S01]  /*8e30*/  FMUL R9, R80, R154 ;  /* 0x0000009a50097220 */ /* 0x001fe20000400000 */
[----:B------:R-:W-:-:S02]  /*8e40*/  F2FP.TF32.F32.PACK_B R99, R99 ;  /* 0x00000063ff63723e */ /* 0x000fc400024050ff */
[----:B------:R-:W-:Y:S02]  /*8e50*/  F2FP.TF32.F32.PACK_B R101, R101 ;  /* 0x00000065ff65723e */ /* 0x000fe400024050ff */
[----:B------:R-:W-:Y:S01]  /*8e60*/  F2FP.TF32.F32.PACK_B R9, R9 ;  /* 0x00000009ff09723e */ /* 0x000fe200024050ff */
[----:B------:R-:W-:Y:S01]  /*8e70*/  @P3 STG.E desc[UR36][R6.64+0x1a4], R79 ;  /* 0x0001a44f06003986 */ /* 0x000fe2000c101924 */
[----:B------:R-:W-:Y:S01]  /*8e80*/  ISETP.GT.AND P3, PT, R0, 0x8, P0 ;  /* 0x000000080000780c */ /* 0x000fe20000764270 */
[----:B-1----:R-:W-:Y:S01]  /*8e90*/  FMUL R11, R86, R154 ;  /* 0x0000009a560b7220 */ /* 0x002fe20000400000 */
[C---:B------:R-:W-:Y:S01]  /*8ea0*/  ISETP.GT.AND P0, PT, R3.reuse, 0x79, PT ;  /* 0x000000790300780c */ /* 0x040fe20003f04270 */
[----:B------:R0:W-:Y:S01]  /*8eb0*/  @P4 STG.E desc[UR36][R4.64+0x1c0], R9 ;  /* 0x0001c00904004986 */ /* 0x0001e2000c101924 */
[----:B------:R-:W-:Y:S02]  /*8ec0*/  F2FP.TF32.F32.PACK_B R103, R103 ;  /* 0x00000067ff67723e */ /* 0x000fe400024050ff */
[----:B------:R-:W-:Y:S01]  /*8ed0*/  F2FP.TF32.F32.PACK_B R11, R11 ;  /* 0x0000000bff0b723e */ /* 0x000fe200024050ff */
[----:B------:R-:W-:Y:S01]  /*8ee0*/  @P1 STG.E desc[UR36][R4.64+0x1c4], R81 ;  /* 0x0001c45104001986 */ /* 0x000fe2000c101924 */
[----:B------:R-:W-:-:S02]  /*8ef0*/  ISETP.GT.AND P1, PT, R3, 0x78, PT ;  /* 0x000000780300780c */ /* 0x000fc40003f24270 */
[----:B------:R-:W-:Y:S01]  /*8f00*/  F2FP.TF32.F32.PACK_B R105, R105 ;  /* 0x00000069ff69723e */ /* 0x000fe200024050ff */
[----:B------:R1:W-:Y:S01]  /*8f10*/  @P2 STG.E desc[UR36][R6.64+0x1c0], R13 ;  /* 0x0001c00d06002986 */ /* 0x0003e2000c101924 */
[C---:B------:R-:W-:Y:S02]  /*8f20*/  ISETP.GT.AND P4, PT, R0.reuse, RZ, P1 ;  /* 0x000000ff0000720c */ /* 0x040fe40000f84270 */
[----:B------:R-:W-:Y:S01]  /*8f30*/  ISETP.GT.AND P2, PT, R0, RZ, P0 ;  /* 0x000000ff0000720c */ /* 0x000fe20000744270 */
[----:B0-----:R-:W-:Y:S01]  /*8f40*/  FMUL R9, R84, R154 ;  /* 0x0000009a54097220 */ /* 0x001fe20000400000 */
[C---:B------:R-:W-:Y:S01]  /*8f50*/  ISETP.GT.AND P1, PT, R0.reuse, 0x8, P1 ;  /* 0x000000080000780c */ /* 0x040fe20000f24270 */
[----:B------:R-:W-:Y:S01]  /*8f60*/  @P3 STG.E desc[UR36][R6.64+0x1c4], R83 ;  /* 0x0001c45306003986 */ /* 0x000fe2000c101924 */
[----:B------:R-:W-:Y:S02]  /*8f70*/  ISETP.GT.AND P3, PT, R0, 0x8, P0 ;  /* 0x000000080000780c */ /* 0x000fe40000764270 */
[----:B------:R-:W-:-:S02]  /*8f80*/  F2FP.TF32.F32.PACK_B R9, R9 ;  /* 0x00000009ff09723e */ /* 0x000fc400024050ff */
[C---:B------:R-:W-:Y:S01]  /*8f90*/  ISETP.GT.AND P0, PT, R3.reuse, 0x81, PT ;  /* 0x000000810300780c */ /* 0x040fe20003f04270 */
[----:B-1----:R-:W-:Y:S01]  /*8fa0*/  FMUL R13, R90, R154 ;  /* 0x0000009a5a0d7220 */ /* 0x002fe20000400000 */
[----:B------:R-:W-:Y:S01]  /*8fb0*/  F2FP.TF32.F32.PACK_B R107, R107 ;  /* 0x0000006bff6b723e */ /* 0x000fe200024050ff */
[----:B------:R0:W-:Y:S01]  /*8fc0*/  @P4 STG.E desc[UR36][R4.64+0x1e0], R9 ;  /* 0x0001e00904004986 */ /* 0x0001e2000c101924 */
[----:B------:R-:W-:Y:S02]  /*8fd0*/  F2FP.TF32.F32.PACK_B R109, R109 ;  /* 0x0000006dff6d723e */ /* 0x000fe400024050ff */
[----:B------:R-:W-:Y:S01]  /*8fe0*/  F2FP.TF32.F32.PACK_B R13, R13 ;  /* 0x0000000dff0d723e */ /* 0x000fe200024050ff */
[----:B------:R-:W-:Y:S01]  /*8ff0*/  @P2 STG.E desc[UR36][R4.64+0x1e4], R85 ;  /* 0x0001e45504002986 */ /* 0x000fe2000c101924 */
[----:B------:R-:W-:Y:S02]  /*9000*/  ISETP.GT.AND P2, PT, R3, 0x80, PT ;  /* 0x000000800300780c */ /* 0x000fe40003f44270 */
[----:B------:R-:W-:Y:S01]  /*9010*/  F2FP.TF32.F32.PACK_B R111, R111 ;  /* 0x0000006fff6f723e */ /* 0x000fe200024050ff */
[----:B------:R1:W-:Y:S01]  /*9020*/  @P1 STG.E desc[UR36][R6.64+0x1e0], R11 ;  /* 0x0001e00b06001986 */ /* 0x0003e2000c101924 */
[----:B------:R-:W-:-:S02]  /*9030*/  ISETP.GT.AND P4, PT, R0, RZ, P2 ;  /* 0x000000ff0000720c */ /* 0x000fc40001784270 */
[----:B------:R-:W-:Y:S01]  /*9040*/  ISETP.GT.AND P1, PT, R0, RZ, P0 ;  /* 0x000000ff0000720c */ /* 0x000fe20000724270 */
[-C--:B0-----:R-:W-:Y:S01]  /*9050*/  FMUL R9, R88, R154.reuse ;  /* 0x0000009a58097220 */ /* 0x081fe20000400000 */
[C---:B------:R-:W-:Y:S01]  /*9060*/  ISETP.GT.AND P2, PT, R0.reuse, 0x8, P2 ;  /* 0x000000080000780c */ /* 0x040fe20001744270 */
[----:B------:R-:W-:Y:S01]  /*9070*/  @P3 STG.E desc[UR36][R6.64+0x1e4], R87 ;  /* 0x0001e45706003986 */ /* 0x000fe2000c101924 */
[----:B------:R-:W-:Y:S02]  /*9080*/  ISETP.GT.AND P3, PT, R0, 0x8, P0 ;  /* 0x000000080000780c */ /* 0x000fe40000764270 */
[----:B------:R-:W-:Y:S02]  /*9090*/  F2FP.TF32.F32.PACK_B R9, R9 ;  /* 0x00000009ff09723e */ /* 0x000fe400024050ff */
[----:B------:R-:W-:Y:S01]  /*90a0*/  ISETP.GT.AND P0, PT, R3, 0x89, PT ;  /* 0x000000890300780c */ /* 0x000fe20003f04270 */
[----:B-1----:R-:W-:Y:S01]  /*90b0*/  FMUL R11, R94, R154 ;  /* 0x0000009a5e0b7220 */ /* 0x002fe20000400000 */
[----:B------:R-:W-:Y:S01]  /*90c0*/  F2FP.TF32.F32.PACK_B R113, R113 ;  /* 0x00000071ff71723e */ /* 0x000fe200024050ff */
[----:B------:R0:W-:Y:S01]  /*90d0*/  @P4 STG.E desc[UR36][R4.64+0x200], R9 ;  /* 0x0002000904004986 */ /* 0x0001e2000c101924 */
[----:B------:R-:W-:-:S02]  /*90e0*/  F2FP.TF32.F32.PACK_B R115, R115 ;  /* 0x00000073ff73723e */ /* 0x000fc400024050ff */
[----:B------:R-:W-:Y:S01]  /*90f0*/  F2FP.TF32.F32.PACK_B R11, R11 ;  /* 0x0000000bff0b723e */ /* 0x000fe200024050ff */
[----:B------:R-:W-:Y:S01]  /*9100*/  @P1 STG.E desc[UR36][R4.64+0x204], R89 ;  /* 0x0002045904001986 */ /* 0x000fe2000c101924 */
[----:B------:R-:W-:Y:S02]  /*9110*/  ISETP.GT.AND P1, PT, R3, 0x88, PT ;  /* 0x000000880300780c */ /* 0x000fe40003f24270 */
[----:B------:R-:W-:Y:S01]  /*9120*/  F2FP.TF32.F32.PACK_B R117, R117 ;  /* 0x00000075ff75723e */ /* 0x000fe200024050ff */
[----:B------:R1:W-:Y:S01]  /*9130*/  @P2 STG.E desc[UR36][R6.64+0x200], R13 ;  /* 0x0002000d06002986 */ /* 0x0003e2000c101924 */
[C---:B------:R-:W-:Y:S02]  /*9140*/  ISETP.GT.AND P4, PT, R0.reuse, RZ, P1 ;  /* 0x000000ff0000720c */ /* 0x040fe40000f84270 */
[----:B------:R-:W-:Y:S01]  /*9150*/  ISETP.GT.AND P2, PT, R0, RZ, P0 ;  /* 0x000000ff0000720c */ /* 0x000fe20000744270 */
[----:B0-----:R-:W-:Y:S01]  /*9160*/  FMUL R9, R92, R154 ;  /* 0x0000009a5c097220 */ /* 0x001fe20000400000 */
[C---:B------:R-:W-:Y:S01]  /*9170*/  ISETP.GT.AND P1, PT, R0.reuse, 0x8, P1 ;  /* 0x000000080000780c */ /* 0x040fe20000f24270 */
[----:B------:R-:W-:Y:S01]  /*9180*/  @P3 STG.E desc[UR36][R6.64+0x204], R91 ;  /* 0x0002045b06003986 */ /* 0x000fe2000c101924 */
[----:B------:R-:W-:-:S02]  /*9190*/  ISETP.GT.AND P3, PT, R0, 0x8, P0 ;  /* 0x000000080000780c */ /* 0x000fc40000764270 */
[----:B------:R-:W-:Y:S02]  /*91a0*/  F2FP.TF32.F32.PACK_B R9, R9 ;  /* 0x00000009ff09723e */ /* 0x000fe400024050ff */
[C---:B------:R-:W-:Y:S01]  /*91b0*/  ISETP.GT.AND P0, PT, R3.reuse, 0x91, PT ;  /* 0x000000910300780c */ /* 0x040fe20003f04270 */
[----:B-1----:R-:W-:Y:S01]  /*91c0*/  FMUL R13, R98, R154 ;  /* 0x0000009a620d7220 */ /* 0x002fe20000400000 */
[----:B------:R-:W-:Y:S01]  /*91d0*/  F2FP.TF32.F32.PACK_B R119, R119 ;  /* 0x00000077ff77723e */ /* 0x000fe200024050ff */
        /* <DEDUP_REMOVED lines=89> */
[----:B------:R-:W-:-:S03]  /*9770*/  ISETP.GT.AND P1, PT, R3, 0xb8, PT ;  /* 0x000000b80300780c */ /* 0x000fc60003f24270 */
[----:B------:R1:W-:Y:S01]  /*9780*/  @P2 STG.E desc[UR36][R6.64+0x2c0], R13 ;  /* 0x0002c00d06002986 */ /* 0x0003e2000c101924 */
[C---:B------:R-:W-:Y:S02]  /*9790*/  ISETP.GT.AND P4, PT, R0.reuse, RZ, P1 ;  /* 0x000000ff0000720c */ /* 0x040fe40000f84270 */
[----:B------:R-:W-:Y:S01]  /*97a0*/  ISETP.GT.AND P2, PT, R0, RZ, P0 ;  /* 0x000000ff0000720c */ /* 0x000fe20000744270 */
[-C--:B0-----:R-:W-:Y:S01]  /*97b0*/  FMUL R9, R116, R154.reuse ;  /* 0x0000009a74097220 */ /* 0x081fe20000400000 */
[C---:B------:R-:W-:Y:S01]  /*97c0*/  ISETP.GT.AND P1, PT, R0.reuse, 0x8, P1 ;  /* 0x000000080000780c */ /* 0x040fe20000f24270 */
[----:B------:R-:W-:Y:S01]  /*97d0*/  @P3 STG.E desc[UR36][R6.64+0x2c4], R115 ;  /* 0x0002c47306003986 */ /* 0x000fe2000c101924 */
[----:B------:R-:W-:Y:S02]  /*97e0*/  ISETP.GT.AND P3, PT, R0, 0x8, P0 ;  /* 0x000000080000780c */ /* 0x000fe40000764270 */
[----:B------:R-:W-:Y:S02]  /*97f0*/  F2FP.TF32.F32.PACK_B R9, R9 ;  /* 0x00000009ff09723e */ /* 0x000fe400024050ff */
[----:B------:R-:W-:Y:S01]  /*9800*/  ISETP.GT.AND P0, PT, R3, 0xc1, PT ;  /* 0x000000c10300780c */ /* 0x000fe20003f04270 */
[----:B-1----:R-:W-:-:S02]  /*9810*/  FMUL R13, R122, R154 ;  /* 0x0000009a7a0d7220 */ /* 0x002fc40000400000 */
[----:B------:R0:W-:Y:S03]  /*9820*/  @P4 STG.E desc[UR36][R4.64+0x2e0], R9 ;  /* 0x0002e00904004986 */ /* 0x0001e6000c101924 */
        /* <DEDUP_REMOVED lines=93> */
[----:B------:R-:W-:Y:S02]  /*9e00*/  ISETP.GT.AND P0, PT, R3, 0xf9, PT ;  /* 0x000000f90300780c */ /* 0x000fe40003f04270 */
[----:B------:R-:W-:Y:S02]  /*9e10*/  F2FP.TF32.F32.PACK_B R9, R9 ;  /* 0x00000009ff09723e */ /* 0x000fe400024050ff */
[----:B------:R-:W-:Y:S01]  /*9e20*/  ISETP.GT.AND P3, PT, R0, 0x8, P3 ;  /* 0x000000080000780c */ /* 0x000fe20001f64270 */
[----:B-1----:R-:W-:-:S02]  /*9e30*/  FMUL R11, R150, R154 ;  /* 0x0000009a960b7220 */ /* 0x002fc40000400000 */
[----:B------:R-:W-:Y:S01]  /*9e40*/  @P4 STG.E desc[UR36][R4.64+0x3c0], R13 ;  /* 0x0003c00d04004986 */ /* 0x000fe2000c101924 */
[----:B------:R-:W-:Y:S01]  /*9e50*/  ISETP.GT.AND P4, PT, R3, 0xf8, PT ;  /* 0x000000f80300780c */ /* 0x000fe20003f84270 */
[----:B------:R-:W-:Y:S01]  /*9e60*/  FMUL R3, R148, R154 ;  /* 0x0000009a94037220 */ /* 0x000fe20000400000 */
[----:B------:R-:W-:Y:S01]  /*9e70*/  F2FP.TF32.F32.PACK_B R11, R11 ;  /* 0x0000000bff0b723e */ /* 0x000fe200024050ff */
[----:B------:R-:W-:Y:S01]  /*9e80*/  @P1 STG.E desc[UR36][R4.64+0x3c4], R145 ;  /* 0x0003c49104001986 */ /* 0x000fe2000c101924 */
[C---:B------:R-:W-:Y:S02]  /*9e90*/  ISETP.GT.AND P1, PT, R0.reuse, RZ, P0 ;  /* 0x000000ff0000720c */ /* 0x040fe40000724270 */
[C---:B------:R-:W-:Y:S01]  /*9ea0*/  ISETP.GT.AND P0, PT, R0.reuse, 0x8, P0 ;  /* 0x000000080000780c */ /* 0x040fe20000704270 */
[----:B------:R-:W-:Y:S01]  /*9eb0*/  @P2 STG.E desc[UR36][R6.64+0x3c0], R9 ;  /* 0x0003c00906002986 */ /* 0x000fe2000c101924 */
[C---:B------:R-:W-:Y:S02]  /*9ec0*/  ISETP.GT.AND P2, PT, R0.reuse, RZ, P4 ;  /* 0x000000ff0000720c */ /* 0x040fe40002744270 */
[----:B------:R-:W-:Y:S01]  /*9ed0*/  ISETP.GT.AND P4, PT, R0, 0x8, P4 ;  /* 0x000000080000780c */ /* 0x000fe20002784270 */
[----:B------:R-:W-:Y:S01]  /*9ee0*/  @P3 STG.E desc[UR36][R6.64+0x3c4], R147 ;  /* 0x0003c49306003986 */ /* 0x000fe2000c101924 */
[----:B------:R-:W-:-:S09]  /*9ef0*/  F2FP.TF32.F32.PACK_B R3, R3 ;  /* 0x00000003ff03723e */ /* 0x000fd200024050ff */
[----:B------:R-:W-:Y:S04]  /*9f00*/  @P2 STG.E desc[UR36][R4.64+0x3e0], R3 ;  /* 0x0003e00304002986 */ /* 0x000fe8000c101924 */
[----:B------:R0:W-:Y:S02]  /*9f10*/  @P1 STG.E desc[UR36][R4.64+0x3e4], R149 ;  /* 0x0003e49504001986 */ /* 0x0001e4000c101924 */
[----:B0-----:R-:W-:Y:S02]  /*9f20*/  @P4 IMAD.MOV.U32 R4, RZ, RZ, R6 ;  /* 0x000000ffff044224 */ /* 0x001fe400078e0006 */
[----:B------:R-:W-:-:S05]  /*9f30*/  @P4 IMAD.MOV.U32 R5, RZ, RZ, R7 ;  /* 0x000000ffff054224 */ /* 0x000fca00078e0007 */
[----:B------:R0:W-:Y:S04]  /*9f40*/  @P4 STG.E desc[UR36][R4.64+0x3e0], R11 ;  /* 0x0003e00b04004986 */ /* 0x0001e8000c101924 */
[----:B------:R0:W-:Y:S02]  /*9f50*/  @P0 STG.E desc[UR36][R6.64+0x3e4], R151 ;  /* 0x0003e49706000986 */ /* 0x0001e4000c101924 */
.L_x_286:
[----:B------:R-:W-:Y:S05]  /*9f60*/  BSYNC B0 ;  /* 0x0000000000007941 */ /* 0x000fea0003800000 */
.L_x_32:
[----:B------:R-:W-:Y:S01]  /*9f70*/  ULDC UR4, c[0x0][0xc] ;  /* 0x0000030000047ab9 */ /* 0x000fe20000000800 */
[----:B------:R-:W-:Y:S01]  /*9f80*/  ULDC UR5, c[0x0][0x10] ;  /* 0x0000040000057ab9 */ /* 0x000fe20000000800 */
[----:B0-----:R-:W0:Y:S01]  /*9f90*/  LDC R3, c[0x0][0x14] ;  /* 0x00000500ff037b82 */ /* 0x001e220000000800 */
[----:B------:R-:W-:Y:S01]  /*9fa0*/  UIMAD.WIDE.U32 UR4, UR4, UR5, URZ ;  /* 0x00000005040472a5 */ /* 0x000fe2000f8e003f */
[----:B------:R-:W-:Y:S01]  /*9fb0*/  PRMT R0, RZ, 0x7610, R0 ;  /* 0x00007610ff007816 */ /* 0x000fe20000000000 */
[----:B-----5:R-:W-:Y:S02]  /*9fc0*/  IMAD.MOV.U32 R152, RZ, RZ, -0x1 ;  /* 0xffffffffff987424 */ /* 0x020fe400078e00ff */
[----:B------:R-:W-:Y:S02]  /*9fd0*/  IMAD.MOV.U32 R23, RZ, RZ, -0x1 ;  /* 0xffffffffff177424 */ /* 0x000fe400078e00ff */
[----:B0-----:R-:W-:-:S04]  /*9fe0*/  IMAD.WIDE.U32 R16, R3, UR4, R16 ;  /* 0x0000000403107c25 */ /* 0x001fc8000f8e0010 */
[----:B------:R-:W-:Y:S01]  /*9ff0*/  IMAD R3, R3, UR5, RZ ;  /* 0x0000000503037c24 */ /* 0x000fe2000f8e02ff */
[----:B------:R-:W-:Y:S02]  /*a000*/  ULDC.64 UR4, c[0x0][0x650] ;  /* 0x0001940000047ab9 */ /* 0x000fe40000000a00 */
[----:B------:R-:W-:Y:S01]  /*a010*/  ISETP.GE.U32.AND P0, PT, R16, UR4, PT ;  /* 0x0000000410007c0c */ /* 0x000fe2000bf06070 */
[----:B------:R-:W-:-:S05]  /*a020*/  IMAD.IADD R17, R17, 0x1, R3 ;  /* 0x0000000111117824 */ /* 0x000fca00078e0203 */
[----:B------:R-:W-:-:S13]  /*a030*/  ISETP.GE.U32.AND.EX P0, PT, R17, UR5, PT, P0 ;  /* 0x0000000511007c0c */ /* 0x000fda000bf06100 */
[----:B------:R-:W-:Y:S05]  /*a040*/  @P0 BRA `(.L_x_287) ;  /* 0x0000000400640947 */ /* 0x000fea0003800000 */
[----:B------:R-:W0:Y:S01]  /*a050*/  S2R R12, SR_CTAID.X ;  /* 0x00000000000c7919 */ /* 0x000e220000002500 */
[----:B----4-:R-:W4:Y:S01]  /*a060*/  LDC.64 R10, c[0x0][0x628] ;  /* 0x00018a00ff0a7b82 */ /* 0x010f220000000a00 */
[----:B------:R-:W-:Y:S01]  /*a070*/  ULDC UR4, c[0x0][0x150] ;  /* 0x0000540000047ab9 */ /* 0x000fe20000000800 */
[----:B-123--:R-:W-:Y:S01]  /*a080*/  IMAD.MOV.U32 R8, RZ, RZ, R16 ;  /* 0x000000ffff087224 */ /* 0x00efe200078e0010 */
[----:B------:R-:W1:Y:S01]  /*a090*/  S2R R24, SR_CTAID.Y ;  /* 0x0000000000187919 */ /* 0x000e620000002600 */
[----:B------:R-:W-:-:S04]  /*a0a0*/  IMAD.MOV.U32 R9, RZ, RZ, R17 ;  /* 0x000000ffff097224 */ /* 0x000fc800078e0011 */
[----:B------:R-:W2:Y:S08]  /*a0b0*/  LDC R21, c[0x0][0x144] ;  /* 0x00005100ff157b82 */ /* 0x000eb00000000800 */
[----:B------:R-:W3:Y:S08]  /*a0c0*/  LDC R0, c[0x0][0x630] ;  /* 0x00018c00ff007b82 */ /* 0x000ef00000000800 */
[----:B------:R-:W1:Y:S01]  /*a0d0*/  LDC.64 R14, c[0x0][0x620] ;  /* 0x00018800ff0e7b82 */ /* 0x000e620000000a00 */
[----:B----4-:R-:W-:-:S04]  /*a0e0*/  ISETP.NE.U32.AND P0, PT, R10, RZ, PT ;  /* 0x000000ff0a00720c */ /* 0x010fc80003f05070 */
[----:B------:R-:W-:Y:S02]  /*a0f0*/  ISETP.NE.AND.EX P0, PT, R11, RZ, PT, P0 ;  /* 0x000000ff0b00720c */ /* 0x000fe40003f05300 */
[----:B0-----:R-:W-:-:S05]  /*a100*/  I2FP.F32.U32 R3, R12 ;  /* 0x0000000c00037245 */ /* 0x001fca0000201000 */
[----:B------:R-:W-:-:S04]  /*a110*/  FMUL R3, R3, UR4 ;  /* 0x0000000403037c20 */ /* 0x000fc80008400000 */
[----:B------:R0:W4:Y:S02]  /*a120*/  F2I.U32.TRUNC.NTZ R20, R3 ;  /* 0x0000000300147305 */ /* 0x000124000020f000 */
[----:B--23--:R-:W-:Y:S05]  /*a130*/  @!P0 BRA `(.L_x_288) ;  /* 0x0000000000288947 */ /* 0x00cfea0003800000 */
[----:B0-----:R-:W0:Y:S02]  /*a140*/  LDC R3, c[0x0][0x634] ;  /* 0x00018d00ff037b82 */ /* 0x001e240000000800 */
        /* <DEDUP_REMOVED lines=9> */
.L_x_288:
[----:B------:R-:W2:Y:S01]  /*a1e0*/  LDC.64 R30, c[0x0][0x640] ;  /* 0x00019000ff1e7b82 */ /* 0x000ea20000000a00 */
[-CC-:B------:R-:W-:Y:S01]  /*a1f0*/  SHF.R.U64 R23, R8, R0.reuse, R9.reuse ;  /* 0x0000000008177219 */ /* 0x180fe20000001209 */
[----:B----4-:R-:W-:Y:S01]  /*a200*/  IMAD.MOV R20, RZ, RZ, -R20 ;  /* 0x000000ffff147224 */ /* 0x010fe200078e0a14 */
[----:B------:R-:W-:Y:S01]  /*a210*/  SHF.R.U32.HI R0, RZ, R0, R9 ;  /* 0x00000000ff007219 */ /* 0x000fe20000011609 */
[----:B------:R-:W-:Y:S01]  /*a220*/  ULDC UR4, c[0x0][0x154] ;  /* 0x0000550000047ab9 */ /* 0x000fe20000000800 */
[----:B0-----:R-:W-:Y:S01]  /*a230*/  IADD3 R3, P0, RZ, -R23, RZ ;  /* 0x80000017ff037210 */ /* 0x001fe20007f1e0ff */
[----:B------:R-:W-:Y:S02]  /*a240*/  IMAD R26, R21, R20, R12 ;  /* 0x00000014151a7224 */ /* 0x000fe400078e020c */
[----:B------:R-:W0:Y:S01]  /*a250*/  LDC R6, c[0x0][0x618] ;  /* 0x00018600ff067b82 */ /* 0x000e220000000800 */
[----:B------:R-:W-:Y:S02]  /*a260*/  IMAD.MOV.U32 R7, RZ, RZ, 0x1 ;  /* 0x00000001ff077424 */ /* 0x000fe400078e00ff */
[----:B------:R-:W-:-:S04]  /*a270*/  IMAD.X R5, RZ, RZ, ~R0, P0 ;  /* 0x000000ffff057224 */ /* 0x000fc800000e0e00 */
[-C--:B-1----:R-:W-:Y:S01]  /*a280*/  IMAD R0, R5, R14.reuse, RZ ;  /* 0x0000000e05007224 */ /* 0x082fe200078e02ff */
[----:B------:R-:W1:Y:S01]  /*a290*/  LDC R8, c[0x0][0x608] ;  /* 0x00018200ff087b82 */ /* 0x000e620000000800 */
[----:B------:R-:W-:-:S04]  /*a2a0*/  IMAD.WIDE.U32 R4, R3, R14, R16 ;  /* 0x0000000e03047225 */ /* 0x000fc800078e0010 */
[----:B------:R-:W-:Y:S01]  /*a2b0*/  IMAD R3, R3, R15, R0 ;  /* 0x0000000f03037224 */ /* 0x000fe200078e0200 */
[----:B------:R-:W-:Y:S02]  /*a2c0*/  I2FP.F32.U32 R0, R24 ;  /* 0x0000001800007245 */ /* 0x000fe40000201000 */
[----:B------:R-:W3:Y:S01]  /*a2d0*/  LDC R28, c[0x0][0x658] ;  /* 0x00019600ff1c7b82 */ /* 0x000ee20000000800 */
[----:B------:R-:W-:Y:S01]  /*a2e0*/  IMAD.IADD R3, R5, 0x1, R3 ;  /* 0x0000000105037824 */ /* 0x000fe200078e0203 */
[----:B--2---:R-:W-:Y:S01]  /*a2f0*/  ISETP.NE.U32.AND P0, PT, R30, RZ, PT ;  /* 0x000000ff1e00720c */ /* 0x004fe20003f05070 */
[----:B------:R-:W-:Y:S01]  /*a300*/  FMUL R0, R0, UR4 ;  /* 0x0000000400007c20 */ /* 0x000fe20008400000 */
[----:B------:R-:W-:Y:S02]  /*a310*/  IMAD.MOV.U32 R5, RZ, RZ, -0x1 ;  /* 0xffffffffff057424 */ /* 0x000fe400078e00ff */
[----:B------:R-:W-:Y:S01]  /*a320*/  ISETP.NE.AND.EX P0, PT, R31, RZ, PT, P0 ;  /* 0x000000ff1f00720c */ /* 0x000fe20003f05300 */
[----:B------:R2:W4:Y:S01]  /*a330*/  F2I.U32.TRUNC.NTZ R13, R0 ;  /* 0x00000000000d7305 */ /* 0x000522000020f000 */
[----:B------:R-:W2:Y:S01]  /*a340*/  LDC R15, c[0x0][0x148] ;  /* 0x00005200ff0f7b82 */ /* 0x000ea20000000800 */
[----:B0-----:R-:W-:-:S02]  /*a350*/  SHF.R.U64 R12, R4, R6, R3 ;  /* 0x00000006040c7219 */ /* 0x001fc40000001203 */
[----:B------:R-:W-:-:S05]  /*a360*/  SHF.R.U32.HI R3, RZ, R6, R3 ;  /* 0x00000006ff037219 */ /* 0x000fca0000011603 */
[----:B------:R-:W0:Y:S01]  /*a370*/  LDC R20, c[0x0][0x600] ;  /* 0x00018000ff147b82 */ /* 0x000e220000000800 */
[-CC-:B-1----:R-:W-:Y:S02]  /*a380*/  SHF.R.U64 R10, R12, R8.reuse, R3.reuse ;  /* 0x000000080c0a7219 */ /* 0x182fe40000001203 */
[----:B------:R-:W-:-:S05]  /*a390*/  SHF.R.U32.HI R3, RZ, R8, R3 ;  /* 0x00000008ff037219 */ /* 0x000fca0000011603 */
[----:B------:R-:W1:Y:S01]  /*a3a0*/  LDC R21, c[0x0][0x648] ;  /* 0x00019200ff157b82 */ /* 0x000e620000000800 */
[-C--:B---3--:R-:W-:Y:S02]  /*a3b0*/  SHF.L.U32 R4, R5, R28.reuse, RZ ;  /* 0x0000001c05047219 */ /* 0x088fe400000006ff */
[-CC-:B------:R-:W-:Y:S02]  /*a3c0*/  SHF.R.U64 R14, R10, R28.reuse, R3.reuse ;  /* 0x0000001c0a0e7219 */ /* 0x180fe40000001203 */
[----:B------:R-:W-:Y:S02]  /*a3d0*/  SHF.R.U32.HI R5, RZ, R28, R3 ;  /* 0x0000001cff057219 */ /* 0x000fe40000011603 */
[----:B------:R-:W-:Y:S01]  /*a3e0*/  LOP3.LUT R153, RZ, R4, RZ, 0x33, !PT ;  /* 0x00000004ff997212 */ /* 0x000fe200078e33ff */
[----:B------:R-:W3:Y:S01]  /*a3f0*/  LDC R25, c[0x0][0x638] ;  /* 0x00018e00ff197b82 */ /* 0x000ee20000000800 */
[----:B------:R-:W-:Y:S01]  /*a400*/  SHF.L.U32 R28, R7, R28, RZ ;  /* 0x0000001c071c7219 */ /* 0x000fe200000006ff */
[----:B------:R-:W-:-:S06]  /*a410*/  IMAD.MOV.U32 R4, RZ, RZ, R14 ;  /* 0x000000ffff047224 */ /* 0x000fcc00078e000e */
[----:B------:R-:W0:Y:S01]  /*a420*/  LDC R27, c[0x0][0x610] ;  /* 0x00018400ff1b7b82 */ /* 0x000e220000000800 */
[----:B----4-:R-:W-:Y:S05]  /*a430*/  @!P0 BRA `(.L_x_289) ;  /* 0x0000000000288947 */ /* 0x010fea0003800000 */
        /* <DEDUP_REMOVED lines=10> */
.L_x_289:
[----:B------:R-:W-:Y:S01]  /*a4e0*/  ISETP.NE.AND P0, PT, R2, 0x1, PT ;  /* 0x000000010200780c */ /* 0x000fe20003f05270 */
[----:B------:R-:W-:Y:S01]  /*a4f0*/  IMAD.MOV R13, RZ, RZ, -R13 ;  /* 0x000000ffff0d7224 */ /* 0x000fe200078e0a0d */
[----:B-12---:R-:W-:Y:S01]  /*a500*/  SHF.R.U64 R0, R4, R21, R5 ;  /* 0x0000001504007219 */ /* 0x006fe20000001205 */
[----:B0-----:R-:W-:Y:S01]  /*a510*/  VIADD R5, R20, 0xffffffff ;  /* 0xffffffff14057836 */ /* 0x001fe20000000000 */
[----:B------:R-:W-:-:S03]  /*a520*/  LOP3.LUT R153, R10, R153, RZ, 0xc0, !PT ;  /* 0x000000990a997212 */ /* 0x000fc600078ec0ff */
[----:B------:R-:W-:Y:S01]  /*a530*/  IMAD.MOV R3, RZ, RZ, -R0 ;  /* 0x000000ffff037224 */ /* 0x000fe200078e0a00 */
[----:B------:R-:W-:Y:S01]  /*a540*/  LOP3.LUT R5, R12, R5, RZ, 0xc0, !PT ;  /* 0x000000050c057212 */ /* 0x000fe200078ec0ff */
[----:B------:R-:W-:Y:S02]  /*a550*/  IMAD R153, R28, R0, R153 ;  /* 0x000000001c997224 */ /* 0x000fe400078e0299 */
[----:B---3--:R-:W-:Y:S02]  /*a560*/  IMAD R0, R3, R25, R14 ;  /* 0x0000001903007224 */ /* 0x008fe400078e020e */
[----:B------:R-:W-:Y:S02]  /*a570*/  @P0 IMAD R26, R15, R13, R24 ;  /* 0x0000000d0f1a0224 */ /* 0x000fe400078e0218 */
[----:B------:R-:W-:Y:S02]  /*a580*/  IMAD R4, R0, R20, R5 ;  /* 0x0000001400047224 */ /* 0x000fe400078e0205 */
[----:B------:R-:W-:-:S02]  /*a590*/  IMAD R153, R153, R27, R26 ;  /* 0x0000001b99997224 */ /* 0x000fc400078e021a */
[----:B------:R-:W-:-:S03]  /*a5a0*/  IMAD.MOV.U32 R3, RZ, RZ, 0x1 ;  /* 0x00000001ff037424 */ /* 0x000fc600078e00ff */
[----:B------:R-:W-:Y:S02]  /*a5b0*/  SEL R152, R4, R153, !P0 ;  /* 0x0000009904987207 */ /* 0x000fe40004000000 */
[----:B------:R-:W-:Y:S02]  /*a5c0*/  PRMT R0, R3, 0x7610, R0 ;  /* 0x0000761003007816 */ /* 0x000fe40000000000 */
[----:B------:R-:W-:-:S07]  /*a5d0*/  SEL R153, R153, R4, !P0 ;  /* 0x0000000499997207 */ /* 0x000fce0004000000 */
.L_x_287:
[----:B------:R-:W-:-:S13]  /*a5e0*/  LOP3.LUT P0, RZ, R0, 0xff, RZ, 0xc0, !PT ;  /* 0x000000ff00ff7812 */ /* 0x000fda000780c0ff */
[----:B------:R-:W-:Y:S05]  /*a5f0*/  @P0 BRA `(.L_x_290) ;  /* 0xffffff6800d40947 */ /* 0x000fea000383ffff */
[----:B------:R-:W-:Y:S05]  /*a600*/  EXIT ;  /* 0x000000000000794d */ /* 0x000fea0003800000 */
.L_x_7:
[----:B0-----:R-:W-:Y:S01]  /*a610*/  ULDC.64 UR4, c[0x0][0x650] ;  /* 0x0001940000047ab9 */ /* 0x001fe20000000a00 */
        /* <DEDUP_REMOVED lines=25> */
.L_x_292:
[----:B------:R-:W0:Y:S01]  /*a7b0*/  LDC.64 R26, c[0x0][0x640] ;  /* 0x00019000ff1a7b82 */ /* 0x000e220000000a00 */
[-CC-:B------:R-:W-:Y:S01]  /*a7c0*/  SHF.R.U64 R20, R12, R8.reuse, R13.reuse ;  /* 0x000000080c147219 */ /* 0x180fe2000000120d */
[----:B------:R-:W-:Y:S01]  /*a7d0*/  IMAD.MOV.U32 R30, RZ, RZ, 0x1 ;  /* 0x00000001ff1e7424 */ /* 0x000fe200078e00ff */
[----:B------:R-:W-:Y:S02]  /*a7e0*/  SHF.R.U32.HI R6, RZ, R8, R13 ;  /* 0x00000008ff067219 */ /* 0x000fe4000001160d */
[----:B------:R-:W-:-:S03]  /*a7f0*/  IADD3 R11, P0, RZ, -R20, RZ ;  /* 0x80000014ff0b7210 */ /* 0x000fc60007f1e0ff */
[----:B------:R-:W1:Y:S02]  /*a800*/  LDC R10, c[0x0][0x618] ;  /* 0x00018600ff0a7b82 */ /* 0x000e640000000800 */
[----:B------:R-:W-:-:S04]  /*a810*/  IMAD.X R7, RZ, RZ, ~R6, P0 ;  /* 0x000000ffff077224 */ /* 0x000fc800000e0e06 */
[-C--:B------:R-:W-:Y:S02]  /*a820*/  IMAD R8, R7, R22.reuse, RZ ;  /* 0x0000001607087224 */ /* 0x080fe400078e02ff */
[----:B------:R-:W2:Y:S01]  /*a830*/  LDC R12, c[0x0][0x608] ;  /* 0x00018200ff0c7b82 */ /* 0x000ea20000000800 */
[----:B------:R-:W-:-:S04]  /*a840*/  IMAD.WIDE.U32 R6, R11, R22, R16 ;  /* 0x000000160b067225 */ /* 0x000fc800078e0010 */
[----:B------:R-:W-:-:S03]  /*a850*/  IMAD R11, R11, R23, R8 ;  /* 0x000000170b0b7224 */ /* 0x000fc600078e0208 */
[----:B------:R-:W3:Y:S01]  /*a860*/  LDC R25, c[0x0][0x658] ;  /* 0x00019600ff197b82 */ /* 0x000ee20000000800 */
[----:B------:R-:W-:Y:S01]  /*a870*/  IMAD.IADD R7, R7, 0x1, R11 ;  /* 0x0000000107077824 */ /* 0x000fe200078e020b */
[----:B0-----:R-:W-:-:S04]  /*a880*/  ISETP.NE.U32.AND P0, PT, R26, RZ, PT ;  /* 0x000000ff1a00720c */ /* 0x001fc80003f05070 */
[----:B------:R-:W-:Y:S02]  /*a890*/  ISETP.NE.AND.EX P0, PT, R27, RZ, PT, P0 ;  /* 0x000000ff1b00720c */ /* 0x000fe40003f05300 */
[----:B------:R-:W0:Y:S01]  /*a8a0*/  LDC R23, c[0x0][0x600] ;  /* 0x00018000ff177b82 */ /* 0x000e220000000800 */
[-CC-:B-1----:R-:W-:Y:S02]  /*a8b0*/  SHF.R.U64 R8, R6, R10.reuse, R7.reuse ;  /* 0x0000000a06087219 */ /* 0x182fe40000001207 */
[----:B------:R-:W-:Y:S01]  /*a8c0*/  SHF.R.U32.HI R7, RZ, R10, R7 ;  /* 0x0000000aff077219 */ /* 0x000fe20000011607 */
[----:B------:R-:W-:-:S04]  /*a8d0*/  IMAD.MOV.U32 R10, RZ, RZ, -0x1 ;  /* 0xffffffffff0a7424 */ /* 0x000fc800078e00ff */
        /* <DEDUP_REMOVED lines=21> */
.L_x_293:
[----:B------:R-:W-:Y:S01]  /*aa30*/  ISETP.NE.AND P0, PT, R2, 0x1, PT ;  /* 0x000000010200780c */ /* 0x000fe20003f05270 */
[----:B0-----:R-:W-:Y:S01]  /*aa40*/  VIADD R11, R23, 0xffffffff ;  /* 0xffffffff170b7836 */ /* 0x001fe20000000000 */
[----:B-1----:R-:W-:Y:S02]  /*aa50*/  SHF.R.U64 R6, R6, R24, R7 ;  /* 0x0000001806067219 */ /* 0x002fe40000001207 */
[----:B------:R-:W-:Y:S02]  /*aa60*/  SHF.L.U32 R30, R30, R25, RZ ;  /* 0x000000191e1e7219 */ /* 0x000fe400000006ff */
[----:B------:R-:W-:Y:S01]  /*aa70*/  LOP3.LUT R5, R21, R32, RZ, 0xc0, !PT ;  /* 0x0000002015057212 */ /* 0x000fe200078ec0ff */
[----:B------:R-:W-:-:S04]  /*aa80*/  IMAD.MOV R7, RZ, RZ, -R6 ;  /* 0x000000ffff077224 */ /* 0x000fc800078e0a06 */
[----:B------:R-:W-:Y:S01]  /*aa90*/  IMAD R6, R30, R6, R5 ;  /* 0x000000061e067224 */ /* 0x000fe200078e0205 */
[----:B------:R-:W-:Y:S01]  /*aaa0*/  LOP3.LUT R5, R8, R11, RZ, 0xc0, !PT ;  /* 0x0000000b08057212 */ /* 0x000fe200078ec0ff */
[----:B------:R-:W-:Y:S02]  /*aab0*/  @P0 IMAD R3, R9, R14, R4 ;  /* 0x0000000e09030224 */ /* 0x000fe400078e0204 */
[----:B--2---:R-:W-:Y:S02]  /*aac0*/  IMAD R4, R7, R28, R22 ;  /* 0x0000001c07047224 */ /* 0x004fe400078e0216 */
[----:B---3--:R-:W-:Y:S02]  /*aad0*/  IMAD R3, R6, R29, R3 ;  /* 0x0000001d06037224 */ /* 0x008fe400078e0203 */
[----:B------:R-:W-:Y:S02]  /*aae0*/  IMAD R4, R4, R23, R5 ;  /* 0x0000001704047224 */ /* 0x000fe400078e0205 */
[----:B------:R-:W-:-:S02]  /*aaf0*/  IMAD.MOV.U32 R8, RZ, RZ, 0x1 ;  /* 0x00000001ff087424 */ /* 0x000fc400078e00ff */
[----:B------:R-:W-:Y:S01]  /*ab00*/  IMAD.MOV.U32 R6, RZ, RZ, R20 ;  /* 0x000000ffff067224 */ /* 0x000fe200078e0014 */
[----:B------:R-:W-:Y:S02]  /*ab10*/  SEL R7, R4, R3, !P0 ;  /* 0x0000000304077207 */ /* 0x000fe40004000000 */
[----:B------:R-:W-:-:S07]  /*ab20*/  SEL R13, R3, R4, !P0 ;  /* 0x00000004030d7207 */ /* 0x000fce0004000000 */
.L_x_291:
[----:B------:R-:W-:-:S08]  /*ab30*/  NOP ;  /* 0x0000000000007918 */ /* 0x000fd00000000000 */
[----:B------:R-:W0:-:S00]  /*ab40*/  USETMAXREG.DEALLOC.CTAPOOL 0x28 ;  /* 0x00000028000079c8 */ /* 0x000e0000080e0500 */
[----:B0-----:R-:W-:-:S13]  /*ab50*/  ISETP.NE.AND P0, PT, R0, RZ, PT ;  /* 0x000000ff0000720c */ /* 0x001fda0003f05270 */
[----:B------:R-:W-:Y:S05]  /*ab60*/  @P0 EXIT ;  /* 0x000000000000094d */ /* 0x000fea0003800000 */
[----:B------:R-:W-:Y:S01]  /*ab70*/  LOP3.LUT P0, RZ, R8, 0xff, RZ, 0xc0, !PT ;  /* 0x000000ff08ff7812 */ /* 0x000fe2000780c0ff */
[----:B------:R-:W-:Y:S02]  /*ab80*/  IMAD.MOV.U32 R0, RZ, RZ, 0x1 ;  /* 0x00000001ff007424 */ /* 0x000fe400078e00ff */
[----:B------:R-:W-:-:S10]  /*ab90*/  IMAD.MOV.U32 R3, RZ, RZ, RZ ;  /* 0x000000ffff037224 */ /* 0x000fd400078e00ff */
[----:B------:R-:W-:Y:S05]  /*aba0*/  @!P0 BRA `(.L_x_294) ;  /* 0x0000000c00748947 */ /* 0x000fea0003800000 */
[----:B------:R-:W0:Y:S01]  /*abb0*/  LDC R0, c[0x0][0x28c] ;  /* 0x0000a300ff007b82 */ /* 0x000e220000000800 */
[----:B------:R-:W-:Y:S01]  /*abc0*/  ULDC UR5, c[0x0][0x658] ;  /* 0x0001960000057ab9 */ /* 0x000fe20000000800 */
[----:B------:R-:W-:Y:S01]  /*abd0*/  UMOV UR7, 0xffffffff ;  /* 0xffffffff00077882 */ /* 0x000fe20000000000 */
[----:B------:R-:W-:Y:S01]  /*abe0*/  ULDC UR6, c[0x0][0xc] ;  /* 0x0000030000067ab9 */ /* 0x000fe20000000800 */
[----:B------:R-:W-:Y:S01]  /*abf0*/  USHF.L.U32 UR9, UR7, UR5, URZ ;  /* 0x0000000507097299 */ /* 0x000fe2000800063f */
[----:B------:R-:W-:Y:S01]  /*ac00*/  BSSY B0, `(.L_x_294) ;  /* 0x00000d7000007945 */ /* 0x000fe20003800000 */
[----:B------:R-:W-:Y:S01]  /*ac10*/  UMOV UR8, 0x1 ;  /* 0x0000000100087882 */ /* 0x000fe20000000000 */
[----:B------:R-:W-:Y:S01]  /*ac20*/  ULDC UR7, c[0x0][0x10] ;  /* 0x0000040000077ab9 */ /* 0x000fe20000000800 */
[----:B------:R-:W1:Y:S01]  /*ac30*/  S2UR UR10, SR_CgaCtaId ;  /* 0x00000000000a79c3 */ /* 0x000e620000008800 */
[----:B------:R-:W-:Y:S01]  /*ac40*/  UIMAD.WIDE.U32 UR6, UR6, UR7, URZ ;  /* 0x00000007060672a5 */ /* 0x000fe2000f8e003f */
[----:B------:R-:W-:Y:S01]  /*ac50*/  IMAD.MOV.U32 R9, RZ, RZ, 0x1 ;  /* 0x00000001ff097424 */ /* 0x000fe200078e00ff */
[----:B------:R-:W-:Y:S01]  /*ac60*/  USHF.L.U32 UR5, UR8, UR5, URZ ;  /* 0x0000000508057299 */ /* 0x000fe2000800063f */
[----:B------:R-:W-:Y:S01]  /*ac70*/  LOP3.LUT R12, R19, 0x2, RZ, 0xfc, !PT ;  /* 0x00000002130c7812 */ /* 0x000fe200078efcff */
[----:B------:R-:W-:Y:S01]  /*ac80*/  ULDC UR4, c[0x0][0x600] ;  /* 0x0001800000047ab9 */ /* 0x000fe20000000800 */
[----:B------:R-:W-:Y:S01]  /*ac90*/  ULDC UR8, c[0x0][0x14] ;  /* 0x0000050000087ab9 */ /* 0x000fe20000000800 */
[----:B------:R-:W-:-:S02]  /*aca0*/  UIADD3 UR4, UR4, -0x1, URZ ;  /* 0xffffffff04047890 */ /* 0x000fc4000fffe03f */
[----:B------:R-:W-:Y:S02]  /*acb0*/  UIMAD.WIDE.U32 UR30, UR6, UR8, URZ ;  /* 0x00000008061e72a5 */ /* 0x000fe4000f8e003f */
[----:B------:R-:W-:Y:S02]  /*acc0*/  UIMAD UR7, UR7, UR8, URZ ;  /* 0x00000008070772a4 */ /* 0x000fe4000f8e023f */
[----:B------:R-:W-:Y:S02]  /*acd0*/  ULOP3.LUT UR6, URZ, UR9, URZ, 0x33, !UPT ;  /* 0x000000093f067292 */ /* 0x000fe4000f8e333f */
[----:B------:R-:W-:Y:S01]  /*ace0*/  UIADD3 UR7, UR31, UR7, URZ ;  /* 0x000000071f077290 */ /* 0x000fe2000fffe03f */
[----:B0-----:R-:W-:Y:S01]  /*acf0*/  VIADD R0, R0, 0x3f ;  /* 0x0000003f00007836 */ /* 0x001fe20000000000 */
[----:B------:R-:W-:-:S04]  /*ad00*/  ULDC.64 UR38, c[0x0][0x198] ;  /* 0x0000660000267ab9 */ /* 0x000fc80000000a00 */
[----:B------:R-:W-:Y:S01]  /*ad10*/  SHF.R.S32.HI R3, RZ, 0x1f, R0 ;  /* 0x0000001fff037819 */ /* 0x000fe20000011400 */
[----:B-1----:R-:W-:-:S03]  /*ad20*/  IMAD.U32 R10, RZ, RZ, UR10 ;  /* 0x0000000aff0a7e24 */ /* 0x002fc6000f8e00ff */
[----:B------:R-:W-:Y:S01]  /*ad30*/  LEA.HI R3, R3, R0, RZ, 0x6 ;  /* 0x0000000003037211 */ /* 0x000fe200078f30ff */
[----:B------:R-:W-:-:S03]  /*ad40*/  IMAD.MOV.U32 R0, RZ, RZ, 0x1 ;  /* 0x00000001ff007424 */ /* 0x000fc600078e00ff */
[----:B------:R-:W-:Y:S01]  /*ad50*/  SHF.R.S32.HI R8, RZ, 0x6, R3 ;  /* 0x00000006ff087819 */ /* 0x000fe20000011403 */
[----:B------:R-:W-:-:S04]  /*ad60*/  IMAD.MOV.U32 R3, RZ, RZ, RZ ;  /* 0x000000ffff037224 */ /* 0x000fc800078e00ff */
[----:B------:R-:W-:-:S07]  /*ad70*/  VIADD R11, R8, 0x1 ;  /* 0x00000001080b7836 */ /* 0x000fce0000000000 */
.L_x_305:
[----:B------:R-:W-:-:S03]  /*ad80*/  UMOV UR8, 0xffffffff ;  /* 0xffffffff00087882 */ /* 0x000fc60000000000 */
[----:B------:R-:W-:Y:S05]  /*ad90*/  BRA.DIV UR8, `(.L_x_295) ;  /* 0x0000000e08987947 */ /* 0x000fea000b800000 */
[----:B------:R-:W-:-:S13]  /*ada0*/  ELECT P6, URZ, PT ;  /* 0x00000000003f782f */ /* 0x000fda00038c0000 */
.L_x_314:
[----:B------:R-:W0:Y:S01]  /*adb0*/  LDC R4, c[0x0][0x28c] ;  /* 0x0000a300ff047b82 */ /* 0x000e220000000800 */
[----:B------:R-:W-:Y:S01]  /*adc0*/  BSSY B1, `(.L_x_296) ;  /* 0x0000047000017945 */ /* 0x000fe20003800000 */
[----:B0-----:R-:W-:-:S13]  /*add0*/  ISETP.LT.OR P6, PT, R4, 0x1, !P6 ;  /* 0x000000010400780c */ /* 0x001fda00077c1670 */
[----:B------:R-:W-:Y:S05]  /*ade0*/  @P6 BRA `(.L_x_297) ;  /* 0x0000000400106947 */ /* 0x000fea0003800000 */
[----:B------:R-:W-:Y:S02]  /*adf0*/  IMAD R13, R13, 0x2, R10 ;  /* 0x000000020d0d7824 */ /* 0x000fe400078e020a */
[----:B------:R-:W-:Y:S02]  /*ae00*/  IMAD.SHL.U32 R15, R7, 0x100, RZ ;  /* 0x00000100070f7824 */ /* 0x000fe400078e00ff */
[----:B------:R-:W-:Y:S02]  /*ae10*/  IMAD.MOV.U32 R21, RZ, RZ, RZ ;  /* 0x000000ffff157224 */ /* 0x000fe400078e00ff */
[----:B------:R-:W-:Y:S02]  /*ae20*/  IMAD.MOV.U32 R4, RZ, RZ, R11 ;  /* 0x000000ffff047224 */ /* 0x000fe400078e000b */
[----:B------:R-:W-:Y:S02]  /*ae30*/  IMAD.MOV.U32 R5, RZ, RZ, R0 ;  /* 0x000000ffff057224 */ /* 0x000fe400078e0000 */
[----:B------:R-:W-:-:S02]  /*ae40*/  IMAD.MOV.U32 R7, RZ, RZ, R3 ;  /* 0x000000ffff077224 */ /* 0x000fc400078e0003 */
[----:B------:R-:W-:-:S07]  /*ae50*/  IMAD.SHL.U32 R20, R13, 0x40, RZ ;  /* 0x000000400d147824 */ /* 0x000fce00078e00ff */
.L_x_300:
[----:B------:R-:W0:Y:S01]  /*ae60*/  S2UR UR8, SR_CgaCtaId ;  /* 0x00000000000879c3 */ /* 0x000e220000008800 */
[----:B------:R-:W-:Y:S02]  /*ae70*/  MOV R13, 0x400 ;  /* 0x00000400000d7802 */ /* 0x000fe40000000f00 */
[----:B------:R-:W-:-:S13]  /*ae80*/  LOP3.LUT P1, RZ, R18, 0x7f, RZ, 0xc0, !PT ;  /* 0x0000007f12ff7812 */ /* 0x000fda000782c0ff */
[----:B------:R-:W1:Y:S01]  /*ae90*/  @!P1 LDC R14, c[0x0][0x500] ;  /* 0x00014000ff0e9b82 */ /* 0x000e620000000800 */
[----:B0-----:R-:W-:-:S05]  /*aea0*/  IMAD.U32 R10, RZ, RZ, UR8 ;  /* 0x00000008ff0a7e24 */ /* 0x001fca000f8e00ff */
[----:B------:R-:W-:Y:S02]  /*aeb0*/  LEA R24, R10, R13, 0x18 ;  /* 0x0000000d0a187211 */ /* 0x000fe400078ec0ff */
[----:B------:R-:W-:-:S03]  /*aec0*/  SHF.L.U32 R13, R5, 0x1f, RZ ;  /* 0x0000001f050d7819 */ /* 0x000fc600000006ff */
[----:B------:R-:W-:-:S04]  /*aed0*/  IMAD R22, R7, 0x8, R24 ;  /* 0x0000000807167824 */ /* 0x000fc800078e0218 */
[----:B------:R-:W0:Y:S02]  /*aee0*/  SYNCS.PHASECHK.TRANS64.TRYWAIT P0, [R22+URZ+0x10], R13 ;  /* 0x0000100d160075a7 */ /* 0x000e24000800017f */
[----:B01----:R-:W-:Y:S05]  /*aef0*/  @!P0 BRA `(.L_x_298) ;  /* 0x0000000c00608947 */ /* 0x003fea0003800000 */
.L_x_315:
[----:B0-----:R-:W-:Y:S01]  /*af00*/  PRMT R13, R12, 0x9910, RZ ;  /* 0x000099100c0d7816 */ /* 0x001fe200000000ff */
[----:B------:R0:W-:Y:S03]  /*af10*/  @!P1 SYNCS.ARRIVE.TRANS64 RZ, [R22+URZ], R14 ;  /* 0x0000000e16ff99a7 */ /* 0x0001e6000800003f */
[----:B------:R-:W-:-:S13]  /*af20*/  ISETP.NE.AND P0, PT, R13, 0x2, PT ;  /* 0x000000020d00780c */ /* 0x000fda0003f05270 */
[----:B0-----:R-:W-:Y:S05]  /*af30*/  @P0 BRA `(.L_x_299) ;  /* 0x0000000000040947 */ /* 0x001fea0003800000 */
[----:B------:R-:W-:Y:S01]  /*af40*/  BPT.TRAP 0x1 ;  /* 0x000000040000795c */ /* 0x000fe20000300000 */
.L_x_299:
[----:B------:R-:W-:Y:S01]  /*af50*/  IMAD R13, R7, 0x4, R10 ;  /* 0x00000004070d7824 */ /* 0x000fe200078e020a */
[----:B------:R-:W-:Y:S01]  /*af60*/  R2UR UR34, R21 ;  /* 0x00000000152272ca */ /* 0x000fe200000e0000 */
[----:B------:R-:W-:Y:S01]  /*af70*/  VIADD R4, R4, 0xffffffff ;  /* 0xffffffff04047836 */ /* 0x000fe20000000000 */
[----:B------:R-:W-:Y:S01]  /*af80*/  R2UR UR33, R22 ;  /* 0x00000000162172ca */ /* 0x000fe200000e0000 */
[----:B------:R-:W-:Y:S01]  /*af90*/  IMAD.SHL.U32 R13, R13, 0x800, RZ ;  /* 0x000008000d0d7824 */ /* 0x000fe200078e00ff */
[----:B------:R-:W-:Y:S01]  /*afa0*/  R2UR UR36, R6 ;  /* 0x00000000062472ca */ /* 0x000fe200000e0000 */
[----:B------:R-:W-:Y:S01]  /*afb0*/  UIADD3 UR14, UP0, UR38, 0xf0, URZ ;  /* 0x000000f0260e7890 */ /* 0x000fe2000ff1e03f */
[----:B------:R-:W-:Y:S01]  /*afc0*/  R2UR UR35, R20 ;  /* 0x00000000142372ca */ /* 0x000fe200000e0000 */
[--C-:B------:R-:W-:Y:S01]  /*afd0*/  IMAD R13, R13, 0x4, R24.reuse ;  /* 0x000000040d0d7824 */ /* 0x100fe200078e0218 */
[----:B------:R-:W-:Y:S01]  /*afe0*/  R2UR UR19, R15 ;  /* 0x000000000f1372ca */ /* 0x000fe200000e0000 */
[----:B------:R-:W-:Y:S01]  /*aff0*/  IMAD R24, R7, 0x10000, R24 ;  /* 0x0001000007187824 */ /* 0x000fe200078e0218 */
[----:B------:R-:W-:Y:S01]  /*b000*/  UIADD3 UR40, UP1, UR38, 0x1f0, URZ ;  /* 0x000001f026287890 */ /* 0x000fe2000ff3e03f */
[----:B------:R-:W-:Y:S01]  /*b010*/  ISETP.GT.AND P1, PT, R4, 0x1, PT ;  /* 0x000000010400780c */ /* 0x000fe20003f24270 */
[----:B------:R-:W-:Y:S01]  /*b020*/  UIADD3.X UR15, URZ, UR39, URZ, UP0, !UPT ;  /* 0x000000273f0f7290 */ /* 0x000fe200087fe43f */
[----:B------:R-:W-:Y:S01]  /*b030*/  R2UR UR24, R13 ;  /* 0x000000000d1872ca */ /* 0x000fe200000e0000 */
[----:B------:R-:W-:Y:S01]  /*b040*/  UIADD3 UR26, UR34, 0x20, URZ ;  /* 0x00000020221a7890 */ /* 0x000fe2000fffe03f */
[----:B------:R-:W-:Y:S01]  /*b050*/  R2UR UR8, R24 ;  /* 0x00000000180872ca */ /* 0x000fe200000e0000 */
[----:B------:R-:W-:Y:S01]  /*b060*/  UIADD3.X UR41, URZ, UR39, URZ, UP1, !UPT ;  /* 0x000000273f297290 */ /* 0x000fe20008ffe43f */
[----:B------:R-:W-:Y:S01]  /*b070*/  VIADD R7, R7, 0x1 ;  /* 0x0000000107077836 */ /* 0x000fe20000000000 */
[----:B------:R-:W-:Y:S01]  /*b080*/  UMOV UR13, 0x30000 ;  /* 0x00030000000d7882 */ /* 0x000fe20000000000 */
[----:B------:R-:W-:Y:S01]  /*b090*/  UMOV UR22, 0x0 ;  /* 0x0000000000167882 */ /* 0x000fe20000000000 */
[----:B------:R-:W-:Y:S01]  /*b0a0*/  UMOV UR23, 0x10000000 ;  /* 0x1000000000177882 */ /* 0x000fe20000000000 */
[----:B------:R-:W-:Y:S01]  /*b0b0*/  UMOV UR25, UR33 ;  /* 0x0000002100197c82 */ /* 0x000fe20008000000 */
[----:B------:R-:W-:Y:S01]  /*b0c0*/  ISETP.NE.AND P0, PT, R7, 0x2, PT ;  /* 0x000000020700780c */ /* 0x000fe20003f05270 */
[----:B------:R-:W-:Y:S01]  /*b0d0*/  UMOV UR28, UR36 ;  /* 0x00000024001c7c82 */ /* 0x000fe20008000000 */
[----:B------:R-:W-:Y:S01]  /*b0e0*/  UMOV UR27, UR35 ;  /* 0x00000023001b7c82 */ /* 0x000fe20008000000 */
[----:B------:R-:W-:Y:S01]  /*b0f0*/  UMOV UR17, UR33 ;  /* 0x0000002100117c82 */ /* 0x000fe20008000000 */
[----:B------:R-:W-:Y:S01]  /*b100*/  UIADD3 UR32, UR24, 0x100, URZ ;  /* 0x0000010018207890 */ /* 0x000fe2000fffe03f */
[----:B------:R-:W-:Y:S01]  /*b110*/  SEL R14, RZ, 0x1, P0 ;  /* 0x00000001ff0e7807 */ /* 0x000fe20000000000 */
[----:B------:R-:W-:Y:S01]  /*b120*/  UIADD3 UR24, UR24, 0x4100, URZ ;  /* 0x0000410018187890 */ /* 0x000fe2000fffe03f */
[----:B------:R-:W-:Y:S01]  /*b130*/  VIADD R21, R21, 0x40 ;  /* 0x0000004015157836 */ /* 0x000fe20000000000 */
[----:B------:R-:W-:Y:S01]  /*b140*/  UIADD3 UR16, UR8, 0x10100, URZ ;  /* 0x0001010008107890 */ /* 0x000fe2000fffe03f */
[----:B------:R-:W-:Y:S01]  /*b150*/  LOP3.LUT R5, R5, R14, RZ, 0x3c, !PT ;  /* 0x0000000e05057212 */ /* 0x000fe200078e3cff */
[----:B------:R-:W-:Y:S01]  /*b160*/  UIADD3 UR8, UR8, 0x18100, URZ ;  /* 0x0001810008087890 */ /* 0x000fe2000fffe03f */
[----:B------:R-:W-:Y:S01]  /*b170*/  SEL R7, R7, RZ, P0 ;  /* 0x000000ff07077207 */ /* 0x000fe20000000000 */
[----:B------:R-:W-:Y:S01]  /*b180*/  UMOV UR18, UR34 ;  /* 0x0000002200127c82 */ /* 0x000fe20008000000 */
[----:B------:R-:W-:Y:S01]  /*b190*/  UMOV UR20, UR36 ;  /* 0x0000002400147c82 */ /* 0x000fe20008000000 */
[----:B------:R0:W-:Y:S01]  /*b1a0*/  UTMALDG.3D.MULTICAST [UR32], [UR14], UR13, desc[UR22] ;  /* 0x000016200e0073b4 */ /* 0x0001e2000801180d */
[----:B------:R-:W-:Y:S01]  /*b1b0*/  UMOV UR9, UR33 ;  /* 0x0000002100097c82 */ /* 0x000fe20008000000 */
[----:B------:R-:W-:Y:S01]  /*b1c0*/  UMOV UR11, UR19 ;  /* 0x00000013000b7c82 */ /* 0x000fe20008000000 */
[----:B------:R-:W-:Y:S01]  /*b1d0*/  UMOV UR12, UR36 ;  /* 0x00000024000c7c82 */ /* 0x000fe20008000000 */
[----:B------:R-:W-:Y:S01]  /*b1e0*/  UMOV UR10, UR26 ;  /* 0x0000001a000a7c82 */ /* 0x000fe20008000000 */
[----:B------:R0:W-:Y:S01]  /*b1f0*/  UTMALDG.3D.MULTICAST [UR24], [UR14], UR13, desc[UR22] ;  /* 0x000016180e0073b4 */ /* 0x0001e2000801180d */
[----:B------:R0:W-:Y:S01]  /*b200*/  UTMALDG.3D [UR16], [UR40], desc[UR22] ;  /* 0x00001610280075b4 */ /* 0x0001e20008011000 */
[----:B------:R0:W-:Y:S02]  /*b210*/  UTMALDG.3D [UR8], [UR40], desc[UR22] ;  /* 0x00001608280075b4 */ /* 0x0001e40008011000 */
[----:B0-----:R-:W-:Y:S05]  /*b220*/  @P1 BRA `(.L_x_300) ;  /* 0xfffffffc000c1947 */ /* 0x001fea000383ffff */
.L_x_297:
[----:B------:R-:W-:Y:S05]  /*b230*/  BSYNC B1 ;  /* 0x0000000000017941 */ /* 0x000fea0003800000 */
.L_x_296:
[----:B------:R-:W-:Y:S01]  /*b240*/  LOP3.LUT P1, RZ, R9, 0xff, RZ, 0xc0, !PT ;  /* 0x000000ff09ff7812 */ /* 0x000fe2000782c0ff */
[----:B------:R-:W-:Y:S01]  /*b250*/  IMAD.IADD R3, R8, 0x1, R3 ;  /* 0x0000000108037824 */ /* 0x000fe200078e0203 */
[----:B------:R-:W-:Y:S01]  /*b260*/  IADD3 R16, P2, R16, UR30, RZ ;  /* 0x0000001e10107c10 */ /* 0x000fe2000ff5e0ff */
[----:B------:R-:W-:Y:S01]  /*b270*/  ULDC.64 UR8, c[0x0][0x650] ;  /* 0x0001940000087ab9 */ /* 0x000fe20000000a00 */
[----:B------:R-:W-:Y:S01]  /*b280*/  BSSY B1, `(.L_x_301) ;  /* 0x000006c000017945 */ /* 0x000fe20003800000 */
[----:B------:R-:W-:Y:S01]  /*b290*/  IMAD.MOV.U32 R13, RZ, RZ, -0x1 ;  /* 0xffffffffff0d7424 */ /* 0x000fe200078e00ff */
[----:B------:R-:W-:Y:S01]  /*b2a0*/  ISETP.GT.U32.AND P0, PT, R3, 0x1, PT ;  /* 0x000000010300780c */ /* 0x000fe20003f04070 */
[----:B------:R-:W-:Y:S01]  /*b2b0*/  IMAD.MOV.U32 R7, RZ, RZ, -0x1 ;  /* 0xffffffffff077424 */ /* 0x000fe200078e00ff */
[----:B------:R-:W-:Y:S01]  /*b2c0*/  SHF.R.U32.HI R4, RZ, 0x1, R3 ;  /* 0x00000001ff047819 */ /* 0x000fe20000011603 */
[----:B------:R-:W-:Y:S01]  /*b2d0*/  IMAD.MOV.U32 R6, RZ, RZ, -0x1 ;  /* 0xffffffffff067424 */ /* 0x000fe200078e00ff */
[----:B------:R-:W-:-:S02]  /*b2e0*/  ISETP.LT.U32.AND P0, PT, R8, 0x2, P0 ;  /* 0x000000020800780c */ /* 0x000fc40000701070 */
[----:B------:R-:W-:Y:S01]  /*b2f0*/  IADD3.X R17, R17, UR7, RZ, P2, !PT ;  /* 0x0000000711117c10 */ /* 0x000fe200097fe4ff */
[----:B------:R-:W0:Y:S01]  /*b300*/  @P1 S2R R10, SR_CgaCtaId ;  /* 0x00000000000a1919 */ /* 0x000e220000008800 */
[----:B------:R-:W-:Y:S02]  /*b310*/  @P1 MOV R5, 0x400 ;  /* 0x0000040000051802 */ /* 0x000fe40000000f00 */
[----:B------:R-:W-:Y:S02]  /*b320*/  ISETP.GE.U32.AND P2, PT, R16, UR8, PT ;  /* 0x0000000810007c0c */ /* 0x000fe4000bf46070 */
[----:B------:R-:W-:Y:S02]  /*b330*/  LOP3.LUT R4, R4, 0x1, RZ, 0xc0, !PT ;  /* 0x0000000104047812 */ /* 0x000fe400078ec0ff */
[----:B------:R-:W-:Y:S02]  /*b340*/  LOP3.LUT R3, R3, 0x1, RZ, 0xc0, !PT ;  /* 0x0000000103037812 */ /* 0x000fe400078ec0ff */
[----:B------:R-:W-:-:S02]  /*b350*/  PRMT R9, RZ, 0x7610, R9 ;  /* 0x00007610ff097816 */ /* 0x000fc40000000009 */
[----:B0-----:R-:W-:-:S04]  /*b360*/  @P1 LEA R5, R10, R5, 0x18 ;  /* 0x000000050a051211 */ /* 0x001fc800078ec0ff */
[----:B------:R0:W-:Y:S01]  /*b370*/  @P1 SYNCS.ARRIVE.TRANS64.A1T0 RZ, [R5+URZ+0x38], RZ ;  /* 0x000038ff05ff19a7 */ /* 0x0001e2000810003f */
[----:B------:R-:W-:-:S04]  /*b380*/  ISETP.NE.U32.AND P1, PT, R4, 0x1, PT ;  /* 0x000000010400780c */ /* 0x000fc80003f25070 */
[----:B------:R-:W-:Y:S02]  /*b390*/  ISETP.GT.U32.AND P1, PT, R8, 0x1, !P1 ;  /* 0x000000010800780c */ /* 0x000fe40004f24070 */
[----:B0-----:R-:W-:Y:S02]  /*b3a0*/  SEL R5, RZ, 0x1, !P0 ;  /* 0x00000001ff057807 */ /* 0x001fe40004000000 */
[----:B------:R-:W-:Y:S02]  /*b3b0*/  ISETP.GE.U32.AND.EX P0, PT, R17, UR9, PT, P2 ;  /* 0x0000000911007c0c */ /* 0x000fe4000bf06120 */
[----:B------:R-:W-:-:S04]  /*b3c0*/  SEL R4, RZ, 0x1, !P1 ;  /* 0x00000001ff047807 */ /* 0x000fc80004800000 */
[----:B------:R-:W-:Y:S02]  /*b3d0*/  LOP3.LUT R0, R4, R0, R5, 0x96, !PT ;  /* 0x0000000004007212 */ /* 0x000fe400078e9605 */
[----:B------:R-:W-:-:S05]  /*b3e0*/  PRMT R4, RZ, 0x7610, R4 ;  /* 0x00007610ff047816 */ /* 0x000fca0000000004 */
[----:B------:R-:W-:Y:S05]  /*b3f0*/  @P0 BRA `(.L_x_302) ;  /* 0x0000000400500947 */ /* 0x000fea0003800000 */
[----:B------:R-:W0:Y:S01]  /*b400*/  S2R R15, SR_CTAID.X ;  /* 0x00000000000f7919 */ /* 0x000e220000002500 */
[----:B------:R-:W-:Y:S01]  /*b410*/  ULDC.64 UR8, c[0x0][0x628] ;  /* 0x00018a0000087ab9 */ /* 0x000fe20000000a00 */
[----:B------:R-:W1:Y:S01]  /*b420*/  LDC R20, c[0x0][0x144] ;  /* 0x00005100ff147b82 */ /* 0x000e620000000800 */
[----:B------:R-:W-:Y:S01]  /*b430*/  ISETP.NE.U32.AND P0, PT, RZ, UR8, PT ;  /* 0x00000008ff007c0c */ /* 0x000fe2000bf05070 */
[----:B------:R-:W2:Y:S01]  /*b440*/  S2R R13, SR_CTAID.Y ;  /* 0x00000000000d7919 */ /* 0x000ea20000002600 */
[----:B------:R-:W-:Y:S01]  /*b450*/  ULDC UR11, c[0x0][0x630] ;  /* 0x00018c00000b7ab9 */ /* 0x000fe20000000800 */
[----:B------:R-:W-:Y:S01]  /*b460*/  ULDC UR12, c[0x0][0x150] ;  /* 0x00005400000c7ab9 */ /* 0x000fe20000000800 */
[----:B------:R-:W-:Y:S01]  /*b470*/  ISETP.NE.AND.EX P0, PT, RZ, UR9, PT, P0 ;  /* 0x00000009ff007c0c */ /* 0x000fe2000bf05300 */
[----:B------:R-:W-:Y:S02]  /*b480*/  IMAD.MOV.U32 R4, RZ, RZ, R16 ;  /* 0x000000ffff047224 */ /* 0x000fe400078e0010 */
[----:B------:R-:W-:Y:S01]  /*b490*/  IMAD.MOV.U32 R5, RZ, RZ, R17 ;  /* 0x000000ffff057224 */ /* 0x000fe200078e0011 */
[----:B0-----:R-:W-:-:S09]  /*b4a0*/  I2FP.F32.U32 R22, R15 ;  /* 0x0000000f00167245 */ /* 0x001fd20000201000 */
[----:B------:R-:W-:Y:S05]  /*b4b0*/  @!P0 BRA `(.L_x_303) ;  /* 0x0000000000288947 */ /* 0x000fea0003800000 */
[----:B------:R-:W-:Y:S02]  /*b4c0*/  ULDC UR10, c[0x0][0x634] ;  /* 0x00018d00000a7ab9 */ /* 0x000fe40000000800 */
[----:B------:R-:W-:-:S05]  /*b4d0*/  IADD3 R5, P0, R16, UR10, RZ ;  /* 0x0000000a10057c10 */ /* 0x000fca000ff1e0ff */
[----:B------:R-:W-:-:S04]  /*b4e0*/  IMAD.X R21, RZ, RZ, R17, P0 ;  /* 0x000000ffff157224 */ /* 0x000fc800000e0611 */
[----:B------:R-:W-:-:S04]  /*b4f0*/  IMAD.WIDE.U32 R6, R21, UR8, RZ ;  /* 0x0000000815067c25 */ /* 0x000fc8000f8e00ff */
[----:B------:R-:W-:-:S04]  /*b500*/  IMAD.WIDE.U32 R6, P0, R5, UR9, R6 ;  /* 0x0000000905067c25 */ /* 0x000fc8000f800006 */
[----:B------:R-:W-:-:S04]  /*b510*/  IMAD.WIDE.U32 R4, R5, UR8, RZ ;  /* 0x0000000805047c25 */ /* 0x000fc8000f8e00ff */
[----:B------:R-:W-:Y:S01]  /*b520*/  IMAD.MOV.U32 R4, RZ, RZ, R7 ;  /* 0x000000ffff047224 */ /* 0x000fe200078e0007 */
[----:B------:R-:W-:Y:S01]  /*b530*/  IADD3 RZ, P1, R5, R6, RZ ;  /* 0x0000000605ff7210 */ /* 0x000fe20007f3e0ff */
[----:B------:R-:W-:-:S04]  /*b540*/  IMAD.X R5, RZ, RZ, RZ, P0 ;  /* 0x000000ffff057224 */ /* 0x000fc800000e06ff */
[----:B------:R-:W-:-:S08]  /*b550*/  IMAD.WIDE.U32.X R4, R21, UR9, R4, P1 ;  /* 0x0000000915047c25 */ /* 0x000fd000088e0404 */
.L_x_303:
[----:B------:R-:W-:Y:S01]  /*b560*/  FMUL R22, R22, UR12 ;  /* 0x0000000c16167c20 */ /* 0x000fe20008400000 */
[--C-:B------:R-:W-:Y:S01]  /*b570*/  SHF.R.U64 R14, R4, UR11, R5.reuse ;  /* 0x0000000b040e7c19 */ /* 0x100fe20008001205 */
[----:B------:R-:W-:Y:S01]  /*b580*/  ULDC.64 UR8, c[0x0][0x620] ;  /* 0x0001880000087ab9 */ /* 0x000fe20000000a00 */
[----:B------:R-:W-:Y:S01]  /*b590*/  SHF.R.U32.HI R4, RZ, UR11, R5 ;  /* 0x0000000bff047c19 */ /* 0x000fe20008011605 */
[----:B------:R-:W-:Y:S01]  /*b5a0*/  ULDC.64 UR10, c[0x0][0x640] ;  /* 0x00019000000a7ab9 */ /* 0x000fe20000000a00 */
[----:B------:R-:W-:Y:S01]  /*b5b0*/  IADD3 R5, P0, RZ, -R14, RZ ;  /* 0x8000000eff057210 */ /* 0x000fe20007f1e0ff */
[----:B------:R-:W0:Y:S04]  /*b5c0*/  F2I.U32.TRUNC.NTZ R22, R22 ;  /* 0x0000001600167305 */ /* 0x000e28000020f000 */
[----:B------:R-:W-:Y:S01]  /*b5d0*/  IMAD.X R4, RZ, RZ, ~R4, P0 ;  /* 0x000000ffff047224 */ /* 0x000fe200000e0e04 */
[----:B------:R-:W-:-:S03]  /*b5e0*/  ISETP.NE.U32.AND P0, PT, RZ, UR10, PT ;  /* 0x0000000aff007c0c */ /* 0x000fc6000bf05070 */
[----:B------:R-:W-:Y:S01]  /*b5f0*/  IMAD R4, R4, UR8, RZ ;  /* 0x0000000804047c24 */ /* 0x000fe2000f8e02ff */
[----:B------:R-:W-:-:S03]  /*b600*/  ISETP.NE.AND.EX P0, PT, RZ, UR11, PT, P0 ;  /* 0x0000000bff007c0c */ /* 0x000fc6000bf05300 */
[C---:B------:R-:W-:Y:S01]  /*b610*/  IMAD R7, R5.reuse, UR9, R4 ;  /* 0x0000000905077c24 */ /* 0x040fe2000f8e0204 */
[----:B------:R-:W-:Y:S01]  /*b620*/  ULDC UR9, c[0x0][0x154] ;  /* 0x0000550000097ab9 */ /* 0x000fe20000000800 */
[----:B------:R-:W-:Y:S01]  /*b630*/  IMAD.WIDE.U32 R4, R5, UR8, R16 ;  /* 0x0000000805047c25 */ /* 0x000fe2000f8e0010 */
[----:B------:R-:W-:-:S03]  /*b640*/  ULDC UR8, c[0x0][0x618] ;  /* 0x0001860000087ab9 */ /* 0x000fc60000000800 */
[----:B0-----:R-:W-:Y:S02]  /*b650*/  IMAD.MOV R6, RZ, RZ, -R22 ;  /* 0x000000ffff067224 */ /* 0x001fe400078e0a16 */
[----:B------:R-:W-:Y:S02]  /*b660*/  IMAD.IADD R5, R5, 0x1, R7 ;  /* 0x0000000105057824 */ /* 0x000fe400078e0207 */
[----:B-1----:R-:W-:Y:S01]  /*b670*/  IMAD R15, R20, R6, R15 ;  /* 0x00000006140f7224 */ /* 0x002fe200078e020f */
[----:B--2---:R-:W-:Y:S01]  /*b680*/  I2FP.F32.U32 R6, R13 ;  /* 0x0000000d00067245 */ /* 0x004fe20000201000 */
[----:B------:R-:W0:Y:S01]  /*b690*/  LDC R20, c[0x0][0x148] ;  /* 0x00005200ff147b82 */ /* 0x000e220000000800 */
[--C-:B------:R-:W-:Y:S02]  /*b6a0*/  SHF.R.U64 R21, R4, UR8, R5.reuse ;  /* 0x0000000804157c19 */ /* 0x100fe40008001205 */
[----:B------:R-:W-:Y:S01]  /*b6b0*/  SHF.R.U32.HI R4, RZ, UR8, R5 ;  /* 0x00000008ff047c19 */ /* 0x000fe20008011605 */
[----:B------:R-:W-:Y:S01]  /*b6c0*/  FMUL R6, R6, UR9 ;  /* 0x0000000906067c20 */ /* 0x000fe20008400000 */
[----:B------:R-:W-:-:S02]  /*b6d0*/  ULDC UR8, c[0x0][0x608] ;  /* 0x0001820000087ab9 */ /* 0x000fc40000000800 */
[--C-:B------:R-:W-:Y:S01]  /*b6e0*/  SHF.R.U64 R23, R21, UR8, R4.reuse ;  /* 0x0000000815177c19 */ /* 0x100fe20008001204 */
[----:B------:R1:W2:Y:S01]  /*b6f0*/  F2I.U32.TRUNC.NTZ R24, R6 ;  /* 0x0000000600187305 */ /* 0x0002a2000020f000 */
[----:B------:R-:W-:Y:S01]  /*b700*/  SHF.R.U32.HI R4, RZ, UR8, R4 ;  /* 0x00000008ff047c19 */ /* 0x000fe20008011604 */
[----:B------:R-:W-:-:S03]  /*b710*/  ULDC UR8, c[0x0][0x658] ;  /* 0x0001960000087ab9 */ /* 0x000fc60000000800 */
[--C-:B------:R-:W-:Y:S02]  /*b720*/  SHF.R.U64 R22, R23, UR8, R4.reuse ;  /* 0x0000000817167c19 */ /* 0x100fe40008001204 */
[----:B------:R-:W-:-:S03]  /*b730*/  SHF.R.U32.HI R25, RZ, UR8, R4 ;  /* 0x00000008ff197c19 */ /* 0x000fc60008011604 */
[----:B------:R-:W-:Y:S02]  /*b740*/  IMAD.MOV.U32 R4, RZ, RZ, R22 ;  /* 0x000000ffff047224 */ /* 0x000fe400078e0016 */
[----:B------:R-:W-:Y:S01]  /*b750*/  IMAD.MOV.U32 R5, RZ, RZ, R25 ;  /* 0x000000ffff057224 */ /* 0x000fe200078e0019 */
[----:B-1----:R-:W-:Y:S06]  /*b760*/  @!P0 BRA `(.L_x_304) ;  /* 0x0000000000288947 */ /* 0x002fec0003800000 */
        /* <DEDUP_REMOVED lines=10> */
.L_x_304:
[----:B------:R-:W-:Y:S01]  /*b810*/  ISETP.NE.AND P0, PT, R2, 0x1, PT ;  /* 0x000000010200780c */ /* 0x000fe20003f05270 */
[----:B------:R-:W-:Y:S01]  /*b820*/  ULDC UR8, c[0x0][0x648] ;  /* 0x0001920000087ab9 */ /* 0x000fe20000000800 */
[----:B------:R-:W-:Y:S01]  /*b830*/  LOP3.LUT R23, R23, UR6, RZ, 0xc0, !PT ;  /* 0x0000000617177c12 */ /* 0x000fe2000f8ec0ff */
[----:B--2---:R-:W-:Y:S01]  /*b840*/  IMAD.MOV R24, RZ, RZ, -R24 ;  /* 0x000000ffff187224 */ /* 0x004fe200078e0a18 */
[----:B------:R-:W-:Y:S01]  /*b850*/  SHF.R.U64 R4, R4, UR8, R5 ;  /* 0x0000000804047c19 */ /* 0x000fe20008001205 */
[----:B------:R-:W-:Y:S01]  /*b860*/  ULDC UR8, c[0x0][0x638] ;  /* 0x00018e0000087ab9 */ /* 0x000fe20000000800 */
[----:B------:R-:W-:Y:S01]  /*b870*/  LOP3.LUT R21, R21, UR4, RZ, 0xc0, !PT ;  /* 0x0000000415157c12 */ /* 0x000fe2000f8ec0ff */
[----:B------:R-:W-:Y:S01]  /*b880*/  ULDC UR9, c[0x0][0x610] ;  /* 0x0001840000097ab9 */ /* 0x000fe20000000800 */
[----:B------:R-:W-:Y:S02]  /*b890*/  IMAD.MOV.U32 R6, RZ, RZ, R14 ;  /* 0x000000ffff067224 */ /* 0x000fe400078e000e */
[----:B------:R-:W-:-:S02]  /*b8a0*/  IMAD.MOV R5, RZ, RZ, -R4 ;  /* 0x000000ffff057224 */ /* 0x000fc400078e0a04 */
[----:B------:R-:W-:Y:S02]  /*b8b0*/  IMAD R4, R4, UR5, R23 ;  /* 0x0000000504047c24 */ /* 0x000fe4000f8e0217 */
[----:B0-----:R-:W-:Y:S02]  /*b8c0*/  @P0 IMAD R15, R20, R24, R13 ;  /* 0x00000018140f0224 */ /* 0x001fe400078e020d */
[----:B------:R-:W-:Y:S01]  /*b8d0*/  IMAD R22, R5, UR8, R22 ;  /* 0x0000000805167c24 */ /* 0x000fe2000f8e0216 */
[----:B------:R-:W-:Y:S01]  /*b8e0*/  ULDC UR8, c[0x0][0x600] ;  /* 0x0001800000087ab9 */ /* 0x000fe20000000800 */
[----:B------:R-:W-:Y:S02]  /*b8f0*/  IMAD R15, R4, UR9, R15 ;  /* 0x00000009040f7c24 */ /* 0x000fe4000f8e020f */
[----:B------:R-:W-:Y:S02]  /*b900*/  IMAD R22, R22, UR8, R21 ;  /* 0x0000000816167c24 */ /* 0x000fe4000f8e0215 */
[----:B------:R-:W-:-:S03]  /*b910*/  IMAD.MOV.U32 R4, RZ, RZ, 0x1 ;  /* 0x00000001ff047424 */ /* 0x000fc600078e00ff */
[----:B------:R-:W-:Y:S02]  /*b920*/  SEL R7, R22, R15, !P0 ;  /* 0x0000000f16077207 */ /* 0x000fe40004000000 */
[----:B------:R-:W-:-:S07]  /*b930*/  SEL R13, R15, R22, !P0 ;  /* 0x000000160f0d7207 */ /* 0x000fce0004000000 */
.L_x_302:
[----:B------:R-:W-:Y:S05]  /*b940*/  BSYNC B1 ;  /* 0x0000000000017941 */ /* 0x000fea0003800000 */
.L_x_301:
[----:B------:R-:W-:-:S13]  /*b950*/  LOP3.LUT P0, RZ, R4, 0xff, RZ, 0xc0, !PT ;  /* 0x000000ff04ff7812 */ /* 0x000fda000780c0ff */
[----:B------:R-:W-:Y:S05]  /*b960*/  @P0 BRA `(.L_x_305) ;  /* 0xfffffff400040947 */ /* 0x000fea000383ffff */
[----:B------:R-:W-:Y:S05]  /*b970*/  BSYNC B0 ;  /* 0x0000000000007941 */ /* 0x000fea0003800000 */
.L_x_294:
[----:B------:R-:W-:-:S03]  /*b980*/  UMOV UR8, 0xffffffff ;  /* 0xffffffff00087882 */ /* 0x000fc60000000000 */
[----:B------:R-:W-:Y:S05]  /*b990*/  BRA.DIV UR8, `(.L_x_306) ;  /* 0x0000000208cc7947 */ /* 0x000fea000b800000 */
[----:B------:R-:W-:-:S13]  /*b9a0*/  ELECT P6, URZ, PT ;  /* 0x00000000003f782f */ /* 0x000fda00038c0000 */
.L_x_318:
[----:B------:R-:W-:Y:S04]  /*b9b0*/  BSSY B0, `(.L_x_307) ;  /* 0x0000019000007945 */ /* 0x000fe80003800000 */
[----:B------:R-:W-:Y:S05]  /*b9c0*/  @!P6 BRA `(.L_x_308) ;  /* 0x00000000005ce947 */ /* 0x000fea0003800000 */
[----:B------:R-:W-:-:S04]  /*b9d0*/  LOP3.LUT R19, R19, 0x2, RZ, 0xfc, !PT ;  /* 0x0000000213137812 */ /* 0x000fc800078efcff */
[----:B------:R-:W-:-:S13]  /*b9e0*/  ISETP.NE.AND P0, PT, R19, 0x3, PT ;  /* 0x000000031300780c */ /* 0x000fda0003f05270 */
[----:B------:R-:W-:Y:S05]  /*b9f0*/  @!P0 BRA `(.L_x_309) ;  /* 0x0000000000048947 */ /* 0x000fea0003800000 */
[----:B------:R-:W-:Y:S01]  /*ba00*/  BPT.TRAP 0x1 ;  /* 0x000000040000795c */ /* 0x000fe20000300000 */
.L_x_309:
[----:B------:R-:W0:Y:S01]  /*ba10*/  S2R R5, SR_CgaCtaId ;  /* 0x0000000000057919 */ /* 0x000e220000008800 */
[----:B------:R-:W-:Y:S02]  /*ba20*/  MOV R2, 0x400 ;  /* 0x0000040000027802 */ /* 0x000fe40000000f00 */
[----:B------:R-:W-:Y:S02]  /*ba30*/  SHF.L.U32 R4, R0, 0x1f, RZ ;  /* 0x0000001f00047819 */ /* 0x000fe400000006ff */
[----:B0-----:R-:W-:-:S05]  /*ba40*/  LEA R2, R5, R2, 0x18 ;  /* 0x0000000205027211 */ /* 0x001fca00078ec0ff */
[----:B------:R-:W-:-:S04]  /*ba50*/  VIADD R2, R2, 0x10 ;  /* 0x0000001002027836 */ /* 0x000fc80000000000 */
[C---:B------:R-:W-:Y:S02]  /*ba60*/  IMAD R7, R3.reuse, 0x8, R2 ;  /* 0x0000000803077824 */ /* 0x040fe400078e0202 */
[----:B------:R-:W-:Y:S02]  /*ba70*/  VIADD R3, R3, 0x1 ;  /* 0x0000000103037836 */ /* 0x000fe40000000000 */
[----:B------:R-:W0:Y:S03]  /*ba80*/  SYNCS.PHASECHK.TRANS64.TRYWAIT P0, [R7+URZ], R4 ;  /* 0x00000004070075a7 */ /* 0x000e26000800017f */
[----:B------:R-:W-:-:S04]  /*ba90*/  ISETP.NE.AND P1, PT, R3, 0x2, PT ;  /* 0x000000020300780c */ /* 0x000fc80003f25270 */
[----:B------:R-:W-:Y:S02]  /*baa0*/  SEL R5, RZ, 0x1, P1 ;  /* 0x00000001ff057807 */ /* 0x000fe40000800000 */
[----:B------:R-:W-:Y:S02]  /*bab0*/  SEL R3, R3, RZ, P1 ;  /* 0x000000ff03037207 */ /* 0x000fe40000800000 */
[----:B------:R-:W-:Y:S01]  /*bac0*/  LOP3.LUT R0, R0, R5, RZ, 0x3c, !PT ;  /* 0x0000000500007212 */ /* 0x000fe200078e3cff */
[----:B0-----:R-:W-:Y:S06]  /*bad0*/  @!P0 BRA `(.L_x_310) ;  /* 0x00000000009c8947 */ /* 0x001fec0003800000 */
.L_x_319:
[----:B------:R-:W-:Y:S01]  /*bae0*/  IMAD R3, R3, 0x8, R2 ;  /* 0x0000000803037824 */ /* 0x000fe200078e0202 */
[----:B------:R-:W-:-:S07]  /*baf0*/  SHF.L.U32 R0, R0, 0x1f, RZ ;  /* 0x0000001f00007819 */ /* 0x000fce00000006ff */
.L_x_311:
[----:B-1----:R1:W2:Y:S02]  /*bb00*/  SYNCS.PHASECHK.TRANS64.TRYWAIT P0, [R3+URZ], R0 ;  /* 0x00000000030075a7 */ /* 0x0022a4000800017f */
[----:B--2---:R-:W-:Y:S05]  /*bb10*/  @!P0 NANOSLEEP.SYNCS 0x989680 ;  /* 0x009896800000895d */ /* 0x004fea0003900000 */
[----:B------:R-:W2:Y:S02]  /*bb20*/  @!P0 SYNCS.PHASECHK.TRANS64 P0, [R3+URZ], R0 ;  /* 0x00000000030085a7 */ /* 0x000ea4000800007f */
[----:B--2---:R-:W-:Y:S05]  /*bb30*/  @!P0 BRA `(.L_x_311) ;  /* 0xfffffffc00f08947 */ /* 0x004fea000383ffff */
.L_x_308:
[----:B------:R-:W-:Y:S05]  /*bb40*/  BSYNC B0 ;  /* 0x0000000000007941 */ /* 0x000fea0003800000 */
.L_x_307:
[----:B------:R-:W-:Y:S05]  /*bb50*/  EXIT ;  /* 0x000000000000794d */ /* 0x000fea0003800000 */
.L_x_21:
[----:B---3--:R3:W4:Y:S02]  /*bb60*/  SYNCS.PHASECHK.TRANS64.TRYWAIT P1, [R3+URZ], R0 ;  /* 0x00000000030075a7 */ /* 0x008724000802017f */
[----:B----4-:R-:W-:Y:S05]  /*bb70*/  @!P1 NANOSLEEP.SYNCS 0x989680 ;  /* 0x009896800000995d */ /* 0x010fea0003900000 */
[----:B------:R-:W4:Y:S02]  /*bb80*/  @!P1 SYNCS.PHASECHK.TRANS64 P1, [R3+URZ], R0 ;  /* 0x00000000030095a7 */ /* 0x000f24000802007f */
[----:B----4-:R-:W-:Y:S05]  /*bb90*/  @!P1 BRA `(.L_x_21) ;  /* 0xfffffffc00f09947 */ /* 0x010fea000383ffff */
[----:B------:R-:W-:Y:S05]  /*bba0*/  BRA `(.L_x_20) ;  /* 0xffffff5800307947 */ /* 0x000fea000383ffff */
.L_x_26:
[----:B-1----:R1:W2:Y:S02]  /*bbb0*/  SYNCS.PHASECHK.TRANS64.TRYWAIT P1, [R5+URZ], R4 ;  /* 0x00000004050075a7 */ /* 0x0022a4000802017f */
[----:B--2---:R-:W-:Y:S05]  /*bbc0*/  @!P1 NANOSLEEP.SYNCS 0x989680 ;  /* 0x009896800000995d */ /* 0x004fea0003900000 */
[----:B------:R-:W2:Y:S02]  /*bbd0*/  @!P1 SYNCS.PHASECHK.TRANS64 P1, [R5+URZ], R4 ;  /* 0x00000004050095a7 */ /* 0x000ea4000802007f */
[----:B--2---:R-:W-:Y:S05]  /*bbe0*/  @!P1 BRA `(.L_x_26) ;  /* 0xfffffffc00f09947 */ /* 0x004fea000383ffff */
[----:B------:R-:W-:Y:S05]  /*bbf0*/  BRA `(.L_x_25) ;  /* 0xffffff5c00ac7947 */ /* 0x000fea000383ffff */
.L_x_295:
[----:B------:R-:W-:Y:S01]  /*bc00*/  BSSY B1, `(.L_x_312) ;  /* 0x0000006000017945 */ /* 0x000fe20003800000 */
[----:B------:R-:W-:-:S07]  /*bc10*/  IMAD.MOV.U32 R15, RZ, RZ, -0x1 ;  /* 0xffffffffff0f7424 */ /* 0x000fce00078e00ff */
[----:B------:R-:W-:Y:S05]  /*bc20*/  WARPSYNC.COLLECTIVE R15, `(.L_x_313) ;  /* 0x000000000f0c7348 */ /* 0x000fea0003c00000 */
[----:B------:R-:W-:Y:S02]  /*bc30*/  ELECT P6, UR62, PT ;  /* 0x00000000003e782f */ /* 0x000fe400038c0000 */
[----:B------:R-:W-:Y:S01]  /*bc40*/  MOV R14, UR62 ;  /* 0x0000003e000e7c02 */ /* 0x000fe20008000f00 */
[----:B------:R-:W-:Y:S10]  /*bc50*/  ENDCOLLECTIVE ;  /* 0x000000000000791b */ /* 0x000ff40003800000 */
.L_x_313:
[----:B------:R-:W-:Y:S05]  /*bc60*/  BSYNC B1 ;  /* 0x0000000000017941 */ /* 0x000fea0003800000 */
.L_x_312:
[----:B------:R-:W-:Y:S05]  /*bc70*/  BRA `(.L_x_314) ;  /* 0xfffffff0004c7947 */ /* 0x000fea000383ffff */
.L_x_298:
[----:B0-----:R0:W1:Y:S02]  /*bc80*/  SYNCS.PHASECHK.TRANS64.TRYWAIT P0, [R22+URZ+0x10], R13 ;  /* 0x0000100d160075a7 */ /* 0x001064000800017f */
[----:B-1----:R-:W-:Y:S05]  /*bc90*/  @!P0 NANOSLEEP.SYNCS 0x989680 ;  /* 0x009896800000895d */ /* 0x002fea0003900000 */
[----:B------:R-:W1:Y:S02]  /*bca0*/  @!P0 SYNCS.PHASECHK.TRANS64 P0, [R22+URZ+0x10], R13 ;  /* 0x0000100d160085a7 */ /* 0x000e64000800007f */
[----:B-1----:R-:W-:Y:S05]  /*bcb0*/  @!P0 BRA `(.L_x_298) ;  /* 0xfffffffc00f08947 */ /* 0x002fea000383ffff */
[----:B------:R-:W-:Y:S05]  /*bcc0*/  BRA `(.L_x_315) ;  /* 0xfffffff0008c7947 */ /* 0x000fea000383ffff */
.L_x_306:
[----:B------:R-:W-:Y:S01]  /*bcd0*/  BSSY B0, `(.L_x_316) ;  /* 0x0000006000007945 */ /* 0x000fe20003800000 */
[----:B------:R-:W-:-:S07]  /*bce0*/  IMAD.MOV.U32 R15, RZ, RZ, -0x1 ;  /* 0xffffffffff0f7424 */ /* 0x000fce00078e00ff */
[----:B------:R-:W-:Y:S05]  /*bcf0*/  WARPSYNC.COLLECTIVE R15, `(.L_x_317) ;  /* 0x000000000f0c7348 */ /* 0x000fea0003c00000 */
[----:B------:R-:W-:Y:S02]  /*bd00*/  ELECT P6, UR62, PT ;  /* 0x00000000003e782f */ /* 0x000fe400038c0000 */
[----:B------:R-:W-:Y:S01]  /*bd10*/  MOV R14, UR62 ;  /* 0x0000003e000e7c02 */ /* 0x000fe20008000f00 */
[----:B------:R-:W-:Y:S10]  /*bd20*/  ENDCOLLECTIVE ;  /* 0x000000000000791b */ /* 0x000ff40003800000 */
.L_x_317:
[----:B------:R-:W-:Y:S05]  /*bd30*/  BSYNC B0 ;  /* 0x0000000000007941 */ /* 0x000fea0003800000 */
.L_x_316:
[----:B------:R-:W-:Y:S05]  /*bd40*/  BRA `(.L_x_318) ;  /* 0xfffffffc00187947 */ /* 0x000fea000383ffff */
.L_x_310:
[----:B0-----:R0:W1:Y:S02]  /*bd50*/  SYNCS.PHASECHK.TRANS64.TRYWAIT P0, [R7+URZ], R4 ;  /* 0x00000004070075a7 */ /* 0x001064000800017f */
[----:B-1----:R-:W-:Y:S05]  /*bd60*/  @!P0 NANOSLEEP.SYNCS 0x989680 ;  /* 0x009896800000895d */ /* 0x002fea0003900000 */
[----:B------:R-:W1:Y:S02]  /*bd70*/  @!P0 SYNCS.PHASECHK.TRANS64 P0, [R7+URZ], R4 ;  /* 0x00000004070085a7 */ /* 0x000e64000800007f */
[----:B-1----:R-:W-:Y:S05]  /*bd80*/  @!P0 BRA `(.L_x_310) ;  /* 0xfffffffc00f08947 */ /* 0x002fea000383ffff */
[----:B------:R-:W-:Y:S05]  /*bd90*/  BRA `(.L_x_319) ;  /* 0xfffffffc00507947 */ /* 0x000fea000383ffff */
.L_x_320:
[----:B------:R-:W-:-:S00]  /*bda0*/  BRA `(.L_x_320) ;  /* 0xfffffffc00fc7947 */ /* 0x000fc0000383ffff */
[----:B------:R-:W-:-:S00]  /*bdb0*/  NOP ;  /* 0x0000000000007918 */ /* 0x000fc00000000000 */
        /* <DEDUP_REMOVED lines=12> */
.L_x_321:


//--------------------- .nv.global.init           --------------------------
	.section	.nv.global.init,"aw",@progbits
.nv.global.init:
	.type		$str$22,@object
	.size		$str$22,($str$23 - $str$22)
$str$22:
        /*0000*/ 	.byte	0x6b, 0x5f, 0x74, 0x69, 0x6c, 0x65, 0x5f, 0x63, 0x6f, 0x75, 0x6e, 0x74, 0x20, 0x3e, 0x3d, 0x20
        /*0010*/ 	.byte	0x31, 0x00
	.type		$str$23,@object
	.size		$str$23,(__unnamed_1 - $str$23)
$str$23:
        /*0012*/ 	.byte	0x2f, 0x74, 0x6d, 0x70, 0x2f, 0x63, 0x75, 0x74, 0x6c, 0x61, 0x73, 0x73, 0x5f, 0x73, 0x77, 0x65
        /*0022*/ 	.byte	0x65, 0x70, 0x5f, 0x73, 0x72, 0x63, 0x2f, 0x69, 0x6e, 0x63, 0x6c, 0x75, 0x64, 0x65, 0x2f, 0x63
        /*0032*/ 	.byte	0x75, 0x74, 0x6c, 0x61, 0x73, 0x73, 0x2f, 0x67, 0x65, 0x6d, 0x6d, 0x2f, 0x63, 0x6f, 0x6c, 0x6c
        /*0042*/ 	.byte	0x65, 0x63, 0x74, 0x69, 0x76, 0x65, 0x2f, 0x73, 0x6d, 0x39, 0x30, 0x5f, 0x6d, 0x6d, 0x61, 0x5f
        /*0052*/ 	.byte	0x74, 0x6d, 0x61, 0x5f, 0x67, 0x6d, 0x6d, 0x61, 0x5f, 0x73, 0x73, 0x5f, 0x77, 0x61, 0x72, 0x70
        /*0062*/ 	.byte	0x73, 0x70, 0x65, 0x63, 0x69, 0x61, 0x6c, 0x69, 0x7a, 0x65, 0x64, 0x2e, 0x68, 0x70, 0x70, 0x00
	.type		__unnamed_1,@object
	.size		__unnamed_1,(.L_0 - __unnamed_1)
__unnamed_1:
        /*0072*/ 	.byte	0x76, 0x6f, 0x69, 0x64, 0x20, 0x63, 0x75, 0x74, 0x6c, 0x61, 0x73, 0x73, 0x3a, 0x3a, 0x67, 0x65
        /* <DEDUP_REMOVED lines=177> */
        /*0b92*/ 	.byte	0x69, 0x64, 0x65, 0x6e, 0x74, 0x69, 0x74, 0x79, 0x5d, 0x00
.L_0:


//--------------------- .nv.shared._ZN7cutlass13device_kernelINS_4gemm6kernel13GemmUniversalIN4cute5tupleIJiiiiEEENS1_10collective13CollectiveMmaINS1_34MainloopSm90TmaGmmaWarpSpecializedILi2ENS5_IJNS4_1CILi1EEENSA_ILi2EEESB_EEENS1_35KernelTmaWarpSpecializedCooperativeEEENS5_IJNSA_ILi128EEENSA_ILi256EEENSA_ILi64EEEEEENS_10tfloat32_tENS5_IJlSB_lEEESK_SL_NS4_8TiledMMAINS4_8MMA_AtomIJNS4_4SM904GMMA30MMA_64x256x8_F32TF32TF32_SS_TNILNSP_7ScaleInE1ELSR_1EEEEEENS4_6LayoutINS5_IJSC_SB_SB_EEENS5_IJSB_NSA_ILi0EEESW_EEEEENS5_IJNS4_10UnderscoreESZ_SZ_EEEEENS4_23SM90_TMA_LOAD_MULTICASTENS4_14ComposedLayoutINS4_7SwizzleILi3ELi4ELi3EEENS4_18smem_ptr_flag_bitsILi32EEENSU_INS5_IJNSA_ILi8EEENSA_ILi32EEEEEENS5_IJS19_SB_EEEEEEEvNS4_8identityENS4_13SM90_TMA_LOADES1D_vS1E_EENS_8epilogue10collective6detail29Sm90TmaWarpSpecializedAdapterINS1I_15DefaultEpilogueISK_SL_SL_NS1H_6thread17LinearCombinationISK_Li1EffLNS1M_9ScaleType4KindE0ELNS_15FloatRoundStyleE2ESK_EENS1_15EpilogueDefaultEEEEEvvEEEEvNT_6ParamsE --------------------------
	.section	.nv.shared._ZN7cutlass13device_kernelINS_4gemm6kernel13GemmUniversalIN4cute5tupleIJiiiiEEENS1_10collective13CollectiveMmaINS1_34MainloopSm90TmaGmmaWarpSpecializedILi2ENS5_IJNS4_1CILi1EEENSA_ILi2EEESB_EEENS1_35KernelTmaWarpSpecializedCooperativeEEENS5_IJNSA_ILi128EEENSA_ILi256EEENSA_ILi64EEEEEENS_10tfloat32_tENS5_IJlSB_lEEESK_SL_NS4_8TiledMMAINS4_8MMA_AtomIJNS4_4SM904GMMA30MMA_64x256x8_F32TF32TF32_SS_TNILNSP_7ScaleInE1ELSR_1EEEEEENS4_6LayoutINS5_IJSC_SB_SB_EEENS5_IJSB_NSA_ILi0EEESW_EEEEENS5_IJNS4_10UnderscoreESZ_SZ_EEEEENS4_23SM90_TMA_LOAD_MULTICASTENS4_14ComposedLayoutINS4_7SwizzleILi3ELi4ELi3EEENS4_18smem_ptr_flag_bitsILi32EEENSU_INS5_IJNSA_ILi8EEENSA_ILi32EEEEEENS5_IJS19_SB_EEEEEEEvNS4_8identityENS4_13SM90_TMA_LOADES1D_vS1E_EENS_8epilogue10collective6detail29Sm90TmaWarpSpecializedAdapterINS1I_15DefaultEpilogueISK_SL_SL_NS1H_6thread17LinearCombinationISK_Li1EffLNS1M_9ScaleType4KindE0ELNS_15FloatRoundStyleE2ESK_EENS1_15EpilogueDefaultEEEEEvvEEEEvNT_6ParamsE,"aw",@nobits
	.sectionflags	@""
	.align	16
	.zero		1024


//--------------------- .nv.shared.reserved.0     --------------------------
	.section	.nv.shared.reserved.0,"aw",@nobits
	.weak		__nv_reservedSMEM_offset_0_alias
	.size		__nv_reservedSMEM_offset_0_alias, 0, 0
	.other		__nv_reservedSMEM_offset_0_alias,@"STO_CUDA_RESERVED_SHARED STV_DEFAULT"
__nv_reservedSMEM_offset_0_alias:
	.zero		0


//--------------------- .nv.global                --------------------------
	.section	.nv.global,"aw",@nobits
.nv.global:
	.type		_ZN39_INTERNAL_5e84d087_4_k_cu_40d0302d_56254cute1_E,@object
	.size		_ZN39_INTERNAL_5e84d087_4_k_cu_40d0302d_56254cute1_E,(_ZN39_INTERNAL_5e84d087_4_k_cu_40d0302d_56254cuda3std3__45__cpo6cbeginE - _ZN39_INTERNAL_5e84d087_4_k_cu_40d0302d_56254cute1_E)
_ZN39_INTERNAL_5e84d087_4_k_cu_40d0302d_56254cute1_E:
	.zero		1
	.type		_ZN39_INTERNAL_5e84d087_4_k_cu_40d0302d_56254cuda3std3__45__cpo6cbeginE,@object
	.size		_ZN39_INTERNAL_5e84d087_4_k_cu_40d0302d_56254cuda3std3__45__cpo6cbeginE,(_ZN39_INTERNAL_5e84d087_4_k_cu_40d0302d_56254cuda3std3__48in_placeE - _ZN39_INTERNAL_5e84d087_4_k_cu_40d0302d_56254cuda3std3__45__cpo6cbeginE)
_ZN39_INTERNAL_5e84d087_4_k_cu_40d0302d_56254cuda3std3__45__cpo6cbeginE:
	.zero		1
	.type		_ZN39_INTERNAL_5e84d087_4_k_cu_40d0302d_56254cuda3std3__48in_placeE,@object
	.size		_ZN39_INTERNAL_5e84d087_4_k_cu_40d0302d_56254cuda3std3__48in_placeE,(_ZN39_INTERNAL_5e84d087_4_k_cu_40d0302d_56254cuda3std6ranges3__45__cpo9iter_moveE - _ZN39_INTERNAL_5e84d087_4_k_cu_40d0302d_56254cuda3std3__48in_placeE)
_ZN39_INTERNAL_5e84d087_4_k_cu_40d0302d_56254cuda3std3__48in_placeE:
	.zero		1
	.type		_ZN39_INTERNAL_5e84d087_4_k_cu_40d0302d_56254cuda3std6ranges3__45__cpo9iter_moveE,@object
	.size		_ZN39_INTERNAL_5e84d087_4_k_cu_40d0302d_56254cuda3std6ranges3__45__cpo9iter_moveE,(_ZN39_INTERNAL_5e84d087_4_k_cu_40d0302d_56254cuda3std3__45__cpo5beginE - _ZN39_INTERNAL_5e84d087_4_k_cu_40d0302d_56254cuda3std6ranges3__45__cpo9iter_moveE)
_ZN39_INTERNAL_5e84d087_4_k_cu_40d0302d_56254cuda3std6ranges3__45__cpo9iter_moveE:
	.zero		1
	.type		_ZN39_INTERNAL_5e84d087_4_k_cu_40d0302d_56254cuda3std3__45__cpo5beginE,@object
	.size		_ZN39_INTERNAL_5e84d087_4_k_cu_40d0302d_56254cuda3std3__45__cpo5beginE,(_ZN39_INTERNAL_5e84d087_4_k_cu_40d0302d_56254cuda3std3__441_GLOBAL__N__5e84d087_4_k_cu_40d0302d_56256ignoreE - _ZN39_INTERNAL_5e84d087_4_k_cu_40d0302d_56254cuda3std3__45__cpo5beginE)
_ZN39_INTERNAL_5e84d087_4_k_cu_40d0302d_56254cuda3std3__45__cpo5beginE:
	.zero		1
	.type		_ZN39_INTERNAL_5e84d087_4_k_cu_40d0302d_56254cuda3std3__441_GLOBAL__N__5e84d087_4_k_cu_40d0302d_56256ignoreE,@object
	.size		_ZN39_INTERNAL_5e84d087_4_k_cu_40d0302d_56254cuda3std3__441_GLOBAL__N__5e84d087_4_k_cu_40d0302d_56256ignoreE,(_ZN39_INTERNAL_5e84d087_4_k_cu_40d0302d_56254cute7productE - _ZN39_INTERNAL_5e84d087_4_k_cu_40d0302d_56254cuda3std3__441_GLOBAL__N__5e84d087_4_k_cu_40d0302d_56256ignoreE)
_ZN39_INTERNAL_5e84d087_4_k_cu_40d0302d_56254cuda3std3__441_GLOBAL__N__5e84d087_4_k_cu_40d0302d_56256ignoreE:
	.zero		1
	.type		_ZN39_INTERNAL_5e84d087_4_k_cu_40d0302d_56254cute7productE,@object
	.size		_ZN39_INTERNAL_5e84d087_4_k_cu_40d0302d_56254cute7productE,(_ZN39_INTERNAL_5e84d087_4_k_cu_40d0302d_56254cuda3std3__45__cpo3endE - _ZN39_INTERNAL_5e84d087_4_k_cu_40d0302d_56254cute7productE)
_ZN39_INTERNAL_5e84d087_4_k_cu_40d0302d_56254cute7productE:
	.zero		1
	.type		_ZN39_INTERNAL_5e84d087_4_k_cu_40d0302d_56254cuda3std3__45__cpo3endE,@object
	.size		_ZN39_INTERNAL_5e84d087_4_k_cu_40d0302d_56254cuda3std3__45__cpo3endE,(_ZN39_INTERNAL_5e84d087_4_k_cu_40d0302d_56254cuda3std3__419piecewise_constructE - _ZN39_INTERNAL_5e84d087_4_k_cu_40d0302d_56254cuda3std3__45__cpo3endE)
_ZN39_INTERNAL_5e84d087_4_k_cu_40d0302d_56254cuda3std3__45__cpo3endE:
	.zero		1
	.type		_ZN39_INTERNAL_5e84d087_4_k_cu_40d0302d_56254cuda3std3__419piecewise_constructE,@object
	.size		_ZN39_INTERNAL_5e84d087_4_k_cu_40d0302d_56254cuda3std3__419piecewise_constructE,(_ZN39_INTERNAL_5e84d087_4_k_cu_40d0302d_56254cuda3std3__45__cpo4cendE - _ZN39_INTERNAL_5e84d087_4_k_cu_40d0302d_56254cuda3std3__419piecewise_constructE)
_ZN39_INTERNAL_5e84d087_4_k_cu_40d0302d_56254cuda3std3__419piecewise_constructE:
	.zero		1
	.type		_ZN39_INTERNAL_5e84d087_4_k_cu_40d0302d_56254cuda3std3__45__cpo4cendE,@object
	.size		_ZN39_INTERNAL_5e84d087_4_k_cu_40d0302d_56254cuda3std3__45__cpo4cendE,(_ZN39_INTERNAL_5e84d087_4_k_cu_40d0302d_56254cuda3std6ranges3__45__cpo4swapE - _ZN39_INTERNAL_5e84d087_4_k_cu_40d0302d_56254cuda3std3__45__cpo4cendE)
_ZN39_INTERNAL_5e84d087_4_k_cu_40d0302d_56254cuda3std3__45__cpo4cendE:
	.zero		1
	.type		_ZN39_INTERNAL_5e84d087_4_k_cu_40d0302d_56254cuda3std6ranges3__45__cpo4swapE,@object
	.size		_ZN39_INTERNAL_5e84d087_4_k_cu_40d0302d_56254cuda3std6ranges3__45__cpo4swapE,(.L_8 - _ZN39_INTERNAL_5e84d087_4_k_cu_40d0302d_56254cuda3std6ranges3__45__cpo4swapE)
_ZN39_INTERNAL_5e84d087_4_k_cu_40d0302d_56254cuda3std6ranges3__45__cpo4swapE:
	.zero		1
.L_8:


//--------------------- .nv.constant0._ZN7cutlass13device_kernelINS_4gemm6kernel13GemmUniversalIN4cute5tupleIJiiiiEEENS1_10collective13CollectiveMmaINS1_34MainloopSm90TmaGmmaWarpSpecializedILi2ENS5_IJNS4_1CILi1EEENSA_ILi2EEESB_EEENS1_35KernelTmaWarpSpecializedCooperativeEEENS5_IJNSA_ILi128EEENSA_ILi256EEENSA_ILi64EEEEEENS_10tfloat32_tENS5_IJlSB_lEEESK_SL_NS4_8TiledMMAINS4_8MMA_AtomIJNS4_4SM904GMMA30MMA_64x256x8_F32TF32TF32_SS_TNILNSP_7ScaleInE1ELSR_1EEEEEENS4_6LayoutINS5_IJSC_SB_SB_EEENS5_IJSB_NSA_ILi0EEESW_EEEEENS5_IJNS4_10UnderscoreESZ_SZ_EEEEENS4_23SM90_TMA_LOAD_MULTICASTENS4_14ComposedLayoutINS4_7SwizzleILi3ELi4ELi3EEENS4_18smem_ptr_flag_bitsILi32EEENSU_INS5_IJNSA_ILi8EEENSA_ILi32EEEEEENS5_IJS19_SB_EEEEEEEvNS4_8identityENS4_13SM90_TMA_LOADES1D_vS1E_EENS_8epilogue10collective6detail29Sm90TmaWarpSpecializedAdapterINS1I_15DefaultEpilogueISK_SL_SL_NS1H_6thread17LinearCombinationISK_Li1EffLNS1M_9ScaleType4KindE0ELNS_15FloatRoundStyleE2ESK_EENS1_15EpilogueDefaultEEEEEvvEEEEvNT_6ParamsE --------------------------
	.section	.nv.constant0._ZN7cutlass13device_kernelINS_4gemm6kernel13GemmUniversalIN4cute5tupleIJiiiiEEENS1_10collective13CollectiveMmaINS1_34MainloopSm90TmaGmmaWarpSpecializedILi2ENS5_IJNS4_1CILi1EEENSA_ILi2EEESB_EEENS1_35KernelTmaWarpSpecializedCooperativeEEENS5_IJNSA_ILi128EEENSA_ILi256EEENSA_ILi64EEEEEENS_10tfloat32_tENS5_IJlSB_lEEESK_SL_NS4_8TiledMMAINS4_8MMA_AtomIJNS4_4SM904GMMA30MMA_64x256x8_F32TF32TF32_SS_TNILNSP_7ScaleInE1ELSR_1EEEEEENS4_6LayoutINS5_IJSC_SB_SB_EEENS5_IJSB_NSA_ILi0EEESW_EEEEENS5_IJNS4_10UnderscoreESZ_SZ_EEEEENS4_23SM90_TMA_LOAD_MULTICASTENS4_14ComposedLayoutINS4_7SwizzleILi3ELi4ELi3EEENS4_18smem_ptr_flag_bitsILi32EEENSU_INS5_IJNSA_ILi8EEENSA_ILi32EEEEEENS5_IJS19_SB_EEEEEEEvNS4_8identityENS4_13SM90_TMA_LOADES1D_vS1E_EENS_8epilogue10collective6detail29Sm90TmaWarpSpecializedAdapterINS1I_15DefaultEpilogueISK_SL_SL_NS1H_6thread17LinearCombinationISK_Li1EffLNS1M_9ScaleType4KindE0ELNS_15FloatRoundStyleE2ESK_EENS1_15EpilogueDefaultEEEEEvvEEEEvNT_6ParamsE,"a",@progbits
	.sectionflags	@""
	.align	4
.nv.constant0._ZN7cutlass13device_kernelINS_4gemm6kernel13GemmUniversalIN4cute5tupleIJiiiiEEENS1_10collective13CollectiveMmaINS1_34MainloopSm90TmaGmmaWarpSpecializedILi2ENS5_IJNS4_1CILi1EEENSA_ILi2EEESB_EEENS1_35KernelTmaWarpSpecializedCooperativeEEENS5_IJNSA_ILi128EEENSA_ILi256EEENSA_ILi64EEEEEENS_10tfloat32_tENS5_IJlSB_lEEESK_SL_NS4_8TiledMMAINS4_8MMA_AtomIJNS4_4SM904GMMA30MMA_64x256x8_F32TF32TF32_SS_TNILNSP_7ScaleInE1ELSR_1EEEEEENS4_6LayoutINS5_IJSC_SB_SB_EEENS5_IJSB_NSA_ILi0EEESW_EEEEENS5_IJNS4_10UnderscoreESZ_SZ_EEEEENS4_23SM90_TMA_LOAD_MULTICASTENS4_14ComposedLayoutINS4_7SwizzleILi3ELi4ELi3EEENS4_18smem_ptr_flag_bitsILi32EEENSU_INS5_IJNSA_ILi8EEENSA_ILi32EEEEEENS5_IJS19_SB_EEEEEEEvNS4_8identityENS4_13SM90_TMA_LOADES1D_vS1E_EENS_8epilogue10collective6detail29Sm90TmaWarpSpecializedAdapterINS1I_15DefaultEpilogueISK_SL_SL_NS1H_6thread17LinearCombinationISK_Li1EffLNS1M_9ScaleType4KindE0ELNS_15FloatRoundStyleE2ESK_EENS1_15EpilogueDefaultEEEEEvvEEEEvNT_6ParamsE:
	.zero		1664


//--------------------- SYMBOLS --------------------------

	.type		.nv.reservedSmem.offset0,@object
	.size		.nv.reservedSmem.offset0,0x4
	.type		__assertfail,@function
